//
// Generated by NVIDIA NVVM Compiler
//
// Compiler Build ID: CL-36424714
// Cuda compilation tools, release 13.0, V13.0.88
// Based on NVVM 20.0.0
//

.version 9.0
.target sm_100
.address_size 64

	// .globl	vlma_batch_sma_std_prefix_f32

.visible .entry vlma_batch_sma_std_prefix_f32(
	.param .u64 .ptr .align 1 vlma_batch_sma_std_prefix_f32_param_0,
	.param .u64 .ptr .align 1 vlma_batch_sma_std_prefix_f32_param_1,
	.param .u64 .ptr .align 1 vlma_batch_sma_std_prefix_f32_param_2,
	.param .u64 .ptr .align 1 vlma_batch_sma_std_prefix_f32_param_3,
	.param .u64 .ptr .align 1 vlma_batch_sma_std_prefix_f32_param_4,
	.param .u64 .ptr .align 1 vlma_batch_sma_std_prefix_f32_param_5,
	.param .u32 vlma_batch_sma_std_prefix_f32_param_6,
	.param .u32 vlma_batch_sma_std_prefix_f32_param_7,
	.param .u32 vlma_batch_sma_std_prefix_f32_param_8,
	.param .u64 .ptr .align 1 vlma_batch_sma_std_prefix_f32_param_9
)
{
	.reg .pred 	%p<50>;
	.reg .b32 	%r<130>;
	.reg .b32 	%f<81>;
	.reg .b64 	%rd<73>;
	.reg .b64 	%fd<60>;

	ld.param.u64 	%rd14, [vlma_batch_sma_std_prefix_f32_param_0];
	ld.param.u64 	%rd17, [vlma_batch_sma_std_prefix_f32_param_1];
	ld.param.u64 	%rd18, [vlma_batch_sma_std_prefix_f32_param_2];
	ld.param.u64 	%rd19, [vlma_batch_sma_std_prefix_f32_param_3];
	ld.param.u64 	%rd15, [vlma_batch_sma_std_prefix_f32_param_4];
	ld.param.u64 	%rd16, [vlma_batch_sma_std_prefix_f32_param_5];
	ld.param.u32 	%r61, [vlma_batch_sma_std_prefix_f32_param_6];
	ld.param.u32 	%r62, [vlma_batch_sma_std_prefix_f32_param_7];
	ld.param.u32 	%r63, [vlma_batch_sma_std_prefix_f32_param_8];
	ld.param.u64 	%rd20, [vlma_batch_sma_std_prefix_f32_param_9];
	cvta.to.global.u64 	%rd1, %rd18;
	cvta.to.global.u64 	%rd2, %rd17;
	cvta.to.global.u64 	%rd3, %rd19;
	cvta.to.global.u64 	%rd4, %rd20;
	cvta.to.global.u64 	%rd5, %rd14;
	mov.u32 	%r1, %ctaid.x;
	setp.ge.s32 	%p1, %r1, %r63;
	setp.lt.s32 	%p2, %r61, 1;
	or.pred  	%p3, %p2, %p1;
	@%p3 bra 	$L__BB0_32;
	cvta.to.global.u64 	%rd21, %rd15;
	cvta.to.global.u64 	%rd22, %rd16;
	mul.wide.u32 	%rd23, %r1, 4;
	add.s64 	%rd24, %rd21, %rd23;
	ld.global.nc.u32 	%r64, [%rd24];
	max.s32 	%r2, %r64, 1;
	add.s64 	%rd25, %rd22, %rd23;
	ld.global.nc.u32 	%r65, [%rd25];
	max.s32 	%r3, %r2, %r65;
	setp.ge.u32 	%p4, %r62, %r61;
	@%p4 bra 	$L__BB0_32;
	mul.lo.s32 	%r4, %r61, %r1;
	mov.u32 	%r5, %tid.x;
	setp.ge.u32 	%p5, %r5, %r62;
	@%p5 bra 	$L__BB0_5;
	mov.u32 	%r6, %ntid.x;
	mov.u32 	%r108, %r5;
$L__BB0_4:
	add.s32 	%r66, %r108, %r4;
	mul.wide.s32 	%rd26, %r66, 4;
	add.s64 	%rd27, %rd4, %rd26;
	mov.b32 	%r67, 2143289344;
	st.global.u32 	[%rd27], %r67;
	add.s32 	%r108, %r108, %r6;
	setp.lt.s32 	%p6, %r108, %r62;
	@%p6 bra 	$L__BB0_4;
$L__BB0_5:
	setp.ne.s32 	%p7, %r5, 0;
	@%p7 bra 	$L__BB0_32;
	mul.wide.u32 	%rd28, %r62, 4;
	add.s64 	%rd29, %rd5, %rd28;
	ld.global.nc.f32 	%f72, [%rd29];
	add.s32 	%r9, %r4, %r62;
	mul.wide.u32 	%rd30, %r9, 4;
	add.s64 	%rd31, %rd4, %rd30;
	st.global.f32 	[%rd31], %f72;
	add.s32 	%r10, %r3, %r62;
	add.s32 	%r68, %r10, -1;
	min.u32 	%r124, %r61, %r68;
	add.s32 	%r112, %r62, 1;
	setp.ge.u32 	%p8, %r112, %r124;
	@%p8 bra 	$L__BB0_14;
	add.s32 	%r69, %r3, 1;
	cvt.rn.f32.u32 	%f25, %r69;
	mov.f32 	%f26, 0f40000000;
	div.rn.f32 	%f2, %f26, %f25;
	not.b32 	%r70, %r62;
	add.s32 	%r71, %r124, %r70;
	and.b32  	%r13, %r71, 3;
	setp.eq.s32 	%p9, %r13, 0;
	@%p9 bra 	$L__BB0_11;
	neg.s32 	%r111, %r13;
	add.s32 	%r109, %r9, 1;
	mov.u32 	%r110, %r62;
$L__BB0_9:
	.pragma "nounroll";
	mul.wide.s32 	%rd32, %r109, 4;
	add.s64 	%rd33, %rd4, %rd32;
	mul.wide.s32 	%rd34, %r112, 4;
	add.s64 	%rd35, %rd5, %rd34;
	ld.global.nc.f32 	%f27, [%rd35];
	abs.f32 	%f28, %f27;
	setp.equ.f32 	%p10, %f28, 0f7F800000;
	sub.f32 	%f29, %f27, %f72;
	fma.rn.f32 	%f30, %f29, %f2, %f72;
	selp.f32 	%f72, %f72, %f30, %p10;
	mov.b32 	%r72, 2143289344;
	st.global.u32 	[%rd33], %r72;
	add.s32 	%r112, %r112, 1;
	add.s32 	%r111, %r111, 1;
	setp.ne.s32 	%p11, %r111, 0;
	add.s32 	%r110, %r110, 1;
	add.s32 	%r109, %r109, 1;
	@%p11 bra 	$L__BB0_9;
	add.s32 	%r112, %r110, 1;
$L__BB0_11:
	sub.s32 	%r73, %r124, %r62;
	add.s32 	%r74, %r73, -2;
	setp.lt.u32 	%p12, %r74, 3;
	@%p12 bra 	$L__BB0_14;
	sub.s32 	%r115, %r112, %r124;
	add.s64 	%rd6, %rd5, 8;
	add.s64 	%rd7, %rd4, 8;
	add.s32 	%r114, %r112, %r4;
$L__BB0_13:
	mul.wide.s32 	%rd36, %r112, 4;
	add.s64 	%rd37, %rd6, %rd36;
	mul.wide.s32 	%rd38, %r114, 4;
	add.s64 	%rd39, %rd7, %rd38;
	ld.global.nc.f32 	%f31, [%rd37+-8];
	abs.f32 	%f32, %f31;
	setp.equ.f32 	%p13, %f32, 0f7F800000;
	sub.f32 	%f33, %f31, %f72;
	fma.rn.f32 	%f34, %f33, %f2, %f72;
	selp.f32 	%f35, %f72, %f34, %p13;
	mov.b32 	%r75, 2143289344;
	st.global.u32 	[%rd39+-8], %r75;
	ld.global.nc.f32 	%f36, [%rd37+-4];
	abs.f32 	%f37, %f36;
	setp.equ.f32 	%p14, %f37, 0f7F800000;
	sub.f32 	%f38, %f36, %f35;
	fma.rn.f32 	%f39, %f38, %f2, %f35;
	selp.f32 	%f40, %f35, %f39, %p14;
	st.global.u32 	[%rd39+-4], %r75;
	ld.global.nc.f32 	%f41, [%rd37];
	abs.f32 	%f42, %f41;
	setp.equ.f32 	%p15, %f42, 0f7F800000;
	sub.f32 	%f43, %f41, %f40;
	fma.rn.f32 	%f44, %f43, %f2, %f40;
	selp.f32 	%f45, %f40, %f44, %p15;
	st.global.u32 	[%rd39], %r75;
	ld.global.nc.f32 	%f46, [%rd37+4];
	abs.f32 	%f47, %f46;
	setp.equ.f32 	%p16, %f47, 0f7F800000;
	sub.f32 	%f48, %f46, %f45;
	fma.rn.f32 	%f49, %f48, %f2, %f45;
	selp.f32 	%f72, %f45, %f49, %p16;
	st.global.u32 	[%rd39+4], %r75;
	add.s32 	%r112, %r112, 4;
	add.s32 	%r115, %r115, 4;
	add.s32 	%r114, %r114, 4;
	setp.ne.s32 	%p17, %r115, 0;
	@%p17 bra 	$L__BB0_13;
$L__BB0_14:
	setp.gt.u32 	%p18, %r10, %r61;
	@%p18 bra 	$L__BB0_32;
	cvt.rn.f64.u32 	%fd2, %r3;
	rcp.rn.f64 	%fd1, %fd2;
	add.s32 	%r34, %r124, 1;
	max.u32 	%r76, %r61, %r34;
	sub.s32 	%r77, %r76, %r124;
	and.b32  	%r78, %r77, 1;
	setp.eq.b32 	%p19, %r78, 1;
	not.pred 	%p20, %p19;
	mov.u32 	%r127, %r3;
	@%p20 bra 	$L__BB0_21;
	mul.wide.u32 	%rd40, %r124, 4;
	add.s64 	%rd41, %rd5, %rd40;
	ld.global.nc.f32 	%f10, [%rd41];
	abs.f32 	%f51, %f10;
	setp.equ.f32 	%p21, %f51, 0f7F800000;
	mov.f32 	%f74, 0f7FC00000;
	mov.u32 	%r127, %r3;
	@%p21 bra 	$L__BB0_20;
	sub.s32 	%r79, %r34, %r3;
	max.s32 	%r35, %r79, 0;
	add.s64 	%rd43, %rd3, %rd40;
	ld.global.nc.u32 	%r80, [%rd43+4];
	mul.wide.u32 	%rd44, %r35, 4;
	add.s64 	%rd45, %rd3, %rd44;
	ld.global.nc.u32 	%r81, [%rd45];
	setp.ne.s32 	%p22, %r80, %r81;
	mov.u32 	%r127, %r3;
	@%p22 bra 	$L__BB0_19;
	mul.wide.u32 	%rd46, %r124, 8;
	add.s64 	%rd47, %rd2, %rd46;
	ld.global.nc.f64 	%fd3, [%rd47+8];
	mul.wide.u32 	%rd48, %r35, 8;
	add.s64 	%rd49, %rd2, %rd48;
	ld.global.nc.f64 	%fd4, [%rd49];
	sub.f64 	%fd5, %fd3, %fd4;
	add.s64 	%rd50, %rd1, %rd46;
	ld.global.nc.f64 	%fd6, [%rd50+8];
	add.s64 	%rd51, %rd1, %rd48;
	ld.global.nc.f64 	%fd7, [%rd51];
	sub.f64 	%fd8, %fd6, %fd7;
	mul.f64 	%fd9, %fd1, %fd5;
	mul.f64 	%fd10, %fd1, %fd8;
	mul.f64 	%fd11, %fd9, %fd9;
	sub.f64 	%fd12, %fd10, %fd11;
	setp.lt.f64 	%p23, %fd12, 0d0000000000000000;
	selp.f64 	%fd13, 0d0000000000000000, %fd12, %p23;
	sqrt.rn.f64 	%fd14, %fd13;
	mul.f64 	%fd15, %fd14, 0d3FFC000000000000;
	mul.f64 	%fd16, %fd14, 0d3FD0000000000000;
	sub.f64 	%fd17, %fd9, %fd15;
	sub.f64 	%fd18, %fd9, %fd16;
	add.f64 	%fd19, %fd9, %fd16;
	add.f64 	%fd20, %fd9, %fd15;
	cvt.f64.f32 	%fd21, %f10;
	setp.gt.f64 	%p24, %fd17, %fd21;
	setp.lt.f64 	%p25, %fd20, %fd21;
	or.pred  	%p26, %p24, %p25;
	selp.s32 	%r82, -1, 0, %p26;
	setp.le.f64 	%p27, %fd18, %fd21;
	setp.ge.f64 	%p28, %fd19, %fd21;
	and.pred  	%p29, %p27, %p28;
	selp.u32 	%r83, 1, 0, %p29;
	add.s32 	%r84, %r3, %r83;
	add.s32 	%r85, %r84, %r82;
	max.s32 	%r86, %r85, %r2;
	min.s32 	%r127, %r86, %r3;
$L__BB0_19:
	add.s32 	%r87, %r127, 1;
	cvt.rn.f32.u32 	%f52, %r87;
	mov.f32 	%f53, 0f40000000;
	div.rn.f32 	%f54, %f53, %f52;
	sub.f32 	%f55, %f10, %f72;
	fma.rn.f32 	%f72, %f55, %f54, %f72;
	mov.f32 	%f74, %f72;
$L__BB0_20:
	add.s32 	%r88, %r124, %r4;
	mul.wide.u32 	%rd52, %r88, 4;
	add.s64 	%rd53, %rd4, %rd52;
	st.global.f32 	[%rd53], %f74;
	mov.u32 	%r124, %r34;
$L__BB0_21:
	setp.ge.u32 	%p30, %r34, %r61;
	@%p30 bra 	$L__BB0_32;
	add.s32 	%r123, %r124, 1;
	sub.s32 	%r122, %r124, %r3;
	add.s64 	%rd8, %rd4, 4;
	add.s32 	%r121, %r124, %r4;
$L__BB0_23:
	ld.param.u64 	%rd72, [vlma_batch_sma_std_prefix_f32_param_0];
	mul.wide.s32 	%rd54, %r124, 4;
	cvta.to.global.u64 	%rd55, %rd72;
	add.s64 	%rd56, %rd55, %rd54;
	add.s64 	%rd9, %rd56, 4;
	add.s64 	%rd57, %rd3, %rd54;
	add.s64 	%rd10, %rd57, 8;
	mul.wide.s32 	%rd58, %r124, 8;
	add.s64 	%rd59, %rd1, %rd58;
	add.s64 	%rd11, %rd59, 16;
	add.s64 	%rd60, %rd2, %rd58;
	add.s64 	%rd12, %rd60, 16;
	ld.global.nc.f32 	%f16, [%rd56];
	abs.f32 	%f57, %f16;
	setp.equ.f32 	%p31, %f57, 0f7F800000;
	mov.f32 	%f78, 0f7FC00000;
	@%p31 bra 	$L__BB0_27;
	add.s32 	%r89, %r122, 1;
	max.s32 	%r49, %r89, 0;
	ld.global.nc.u32 	%r90, [%rd10+-4];
	mul.wide.u32 	%rd61, %r49, 4;
	add.s64 	%rd62, %rd3, %rd61;
	ld.global.nc.u32 	%r91, [%rd62];
	setp.ne.s32 	%p32, %r90, %r91;
	@%p32 bra 	$L__BB0_26;
	ld.global.nc.f64 	%fd22, [%rd12+-8];
	mul.wide.u32 	%rd63, %r49, 8;
	add.s64 	%rd64, %rd2, %rd63;
	ld.global.nc.f64 	%fd23, [%rd64];
	sub.f64 	%fd24, %fd22, %fd23;
	ld.global.nc.f64 	%fd25, [%rd11+-8];
	add.s64 	%rd65, %rd1, %rd63;
	ld.global.nc.f64 	%fd26, [%rd65];
	sub.f64 	%fd27, %fd25, %fd26;
	mul.f64 	%fd28, %fd1, %fd24;
	mul.f64 	%fd29, %fd1, %fd27;
	mul.f64 	%fd30, %fd28, %fd28;
	sub.f64 	%fd31, %fd29, %fd30;
	setp.lt.f64 	%p33, %fd31, 0d0000000000000000;
	selp.f64 	%fd32, 0d0000000000000000, %fd31, %p33;
	sqrt.rn.f64 	%fd33, %fd32;
	mul.f64 	%fd34, %fd33, 0d3FFC000000000000;
	mul.f64 	%fd35, %fd33, 0d3FD0000000000000;
	sub.f64 	%fd36, %fd28, %fd34;
	sub.f64 	%fd37, %fd28, %fd35;
	add.f64 	%fd38, %fd28, %fd35;
	add.f64 	%fd39, %fd28, %fd34;
	cvt.f64.f32 	%fd40, %f16;
	setp.gt.f64 	%p34, %fd36, %fd40;
	setp.lt.f64 	%p35, %fd39, %fd40;
	or.pred  	%p36, %p34, %p35;
	selp.s32 	%r92, -1, 0, %p36;
	setp.le.f64 	%p37, %fd37, %fd40;
	setp.ge.f64 	%p38, %fd38, %fd40;
	and.pred  	%p39, %p37, %p38;
	selp.u32 	%r93, 1, 0, %p39;
	add.s32 	%r94, %r127, %r93;
	add.s32 	%r95, %r94, %r92;
	max.s32 	%r96, %r95, %r2;
	min.s32 	%r127, %r96, %r3;
$L__BB0_26:
	add.s32 	%r97, %r127, 1;
	cvt.rn.f32.u32 	%f58, %r97;
	mov.f32 	%f59, 0f40000000;
	div.rn.f32 	%f60, %f59, %f58;
	sub.f32 	%f61, %f16, %f72;
	fma.rn.f32 	%f72, %f61, %f60, %f72;
	mov.f32 	%f78, %f72;
$L__BB0_27:
	mul.wide.s32 	%rd66, %r121, 4;
	add.s64 	%rd13, %rd8, %rd66;
	st.global.f32 	[%rd13+-4], %f78;
	ld.global.nc.f32 	%f20, [%rd9];
	abs.f32 	%f63, %f20;
	setp.equ.f32 	%p40, %f63, 0f7F800000;
	mov.f32 	%f80, 0f7FC00000;
	@%p40 bra 	$L__BB0_31;
	add.s32 	%r98, %r122, 2;
	max.s32 	%r53, %r98, 0;
	ld.global.nc.u32 	%r99, [%rd10];
	mul.wide.u32 	%rd67, %r53, 4;
	add.s64 	%rd68, %rd3, %rd67;
	ld.global.nc.u32 	%r100, [%rd68];
	setp.ne.s32 	%p41, %r99, %r100;
	@%p41 bra 	$L__BB0_30;
	ld.global.nc.f64 	%fd41, [%rd12];
	mul.wide.u32 	%rd69, %r53, 8;
	add.s64 	%rd70, %rd2, %rd69;
	ld.global.nc.f64 	%fd42, [%rd70];
	sub.f64 	%fd43, %fd41, %fd42;
	ld.global.nc.f64 	%fd44, [%rd11];
	add.s64 	%rd71, %rd1, %rd69;
	ld.global.nc.f64 	%fd45, [%rd71];
	sub.f64 	%fd46, %fd44, %fd45;
	mul.f64 	%fd47, %fd1, %fd43;
	mul.f64 	%fd48, %fd1, %fd46;
	mul.f64 	%fd49, %fd47, %fd47;
	sub.f64 	%fd50, %fd48, %fd49;
	setp.lt.f64 	%p42, %fd50, 0d0000000000000000;
	selp.f64 	%fd51, 0d0000000000000000, %fd50, %p42;
	sqrt.rn.f64 	%fd52, %fd51;
	mul.f64 	%fd53, %fd52, 0d3FFC000000000000;
	mul.f64 	%fd54, %fd52, 0d3FD0000000000000;
	sub.f64 	%fd55, %fd47, %fd53;
	sub.f64 	%fd56, %fd47, %fd54;
	add.f64 	%fd57, %fd47, %fd54;
	add.f64 	%fd58, %fd47, %fd53;
	cvt.f64.f32 	%fd59, %f20;
	setp.gt.f64 	%p43, %fd55, %fd59;
	setp.lt.f64 	%p44, %fd58, %fd59;
	or.pred  	%p45, %p43, %p44;
	selp.s32 	%r101, -1, 0, %p45;
	setp.le.f64 	%p46, %fd56, %fd59;
	setp.ge.f64 	%p47, %fd57, %fd59;
	and.pred  	%p48, %p46, %p47;
	selp.u32 	%r102, 1, 0, %p48;
	add.s32 	%r103, %r127, %r102;
	add.s32 	%r104, %r103, %r101;
	max.s32 	%r105, %r104, %r2;
	min.s32 	%r127, %r105, %r3;
$L__BB0_30:
	add.s32 	%r106, %r127, 1;
	cvt.rn.f32.u32 	%f64, %r106;
	mov.f32 	%f65, 0f40000000;
	div.rn.f32 	%f66, %f65, %f64;
	sub.f32 	%f67, %f20, %f72;
	fma.rn.f32 	%f72, %f67, %f66, %f72;
	mov.f32 	%f80, %f72;
$L__BB0_31:
	st.global.f32 	[%rd13], %f80;
	add.s32 	%r124, %r124, 2;
	add.s32 	%r58, %r123, 2;
	add.s32 	%r107, %r123, 1;
	add.s32 	%r122, %r122, 2;
	add.s32 	%r121, %r121, 2;
	setp.lt.s32 	%p49, %r107, %r61;
	mov.u32 	%r123, %r58;
	@%p49 bra 	$L__BB0_23;
$L__BB0_32:
	ret;

}
	// .globl	vlma_many_series_one_param_f32
.visible .entry vlma_many_series_one_param_f32(
	.param .u64 .ptr .align 1 vlma_many_series_one_param_f32_param_0,
	.param .u64 .ptr .align 1 vlma_many_series_one_param_f32_param_1,
	.param .u32 vlma_many_series_one_param_f32_param_2,
	.param .u32 vlma_many_series_one_param_f32_param_3,
	.param .u32 vlma_many_series_one_param_f32_param_4,
	.param .u32 vlma_many_series_one_param_f32_param_5,
	.param .u64 .ptr .align 1 vlma_many_series_one_param_f32_param_6
)
{
	.reg .pred 	%p<82>;
	.reg .b32 	%r<243>;
	.reg .b32 	%f<116>;
	.reg .b64 	%rd<105>;
	.reg .b64 	%fd<229>;

	ld.param.u64 	%rd21, [vlma_many_series_one_param_f32_param_0];
	ld.param.u64 	%rd22, [vlma_many_series_one_param_f32_param_1];
	ld.param.u32 	%r125, [vlma_many_series_one_param_f32_param_2];
	ld.param.u32 	%r126, [vlma_many_series_one_param_f32_param_3];
	ld.param.u32 	%r127, [vlma_many_series_one_param_f32_param_4];
	ld.param.u32 	%r128, [vlma_many_series_one_param_f32_param_5];
	ld.param.u64 	%rd23, [vlma_many_series_one_param_f32_param_6];
	cvta.to.global.u64 	%rd1, %rd23;
	cvta.to.global.u64 	%rd2, %rd21;
	mov.u32 	%r1, %ctaid.x;
	setp.ge.s32 	%p1, %r1, %r127;
	setp.lt.s32 	%p2, %r128, 1;
	or.pred  	%p3, %p1, %p2;
	@%p3 bra 	$L__BB1_111;
	cvta.to.global.u64 	%rd24, %rd22;
	max.s32 	%r2, %r125, 1;
	max.s32 	%r3, %r2, %r126;
	mul.wide.u32 	%rd25, %r1, 4;
	add.s64 	%rd26, %rd24, %rd25;
	ld.global.nc.u32 	%r4, [%rd26];
	max.s32 	%r5, %r4, 0;
	setp.ge.s32 	%p4, %r4, %r128;
	@%p4 bra 	$L__BB1_111;
	mov.u32 	%r6, %tid.x;
	setp.le.s32 	%p5, %r4, %r6;
	@%p5 bra 	$L__BB1_5;
	mov.u32 	%r7, %ntid.x;
	mov.u32 	%r188, %r6;
$L__BB1_4:
	mad.lo.s32 	%r129, %r188, %r127, %r1;
	mul.wide.s32 	%rd27, %r129, 4;
	add.s64 	%rd28, %rd1, %rd27;
	mov.b32 	%r130, 2143289344;
	st.global.u32 	[%rd28], %r130;
	add.s32 	%r188, %r188, %r7;
	setp.lt.s32 	%p6, %r188, %r5;
	@%p6 bra 	$L__BB1_4;
$L__BB1_5:
	setp.ne.s32 	%p7, %r6, 0;
	@%p7 bra 	$L__BB1_111;
	mad.lo.s32 	%r195, %r5, %r127, %r1;
	mul.wide.u32 	%rd29, %r195, 4;
	add.s64 	%rd30, %rd2, %rd29;
	ld.global.nc.f32 	%f111, [%rd30];
	add.s64 	%rd31, %rd1, %rd29;
	st.global.f32 	[%rd31], %f111;
	add.s32 	%r11, %r5, %r3;
	add.s32 	%r131, %r11, -1;
	min.u32 	%r225, %r128, %r131;
	add.s32 	%r192, %r5, 1;
	setp.ge.u32 	%p8, %r192, %r225;
	@%p8 bra 	$L__BB1_14;
	add.s32 	%r132, %r3, 1;
	cvt.rn.f32.u32 	%f44, %r132;
	mov.f32 	%f45, 0f40000000;
	div.rn.f32 	%f2, %f45, %f44;
	not.b32 	%r133, %r5;
	add.s32 	%r134, %r225, %r133;
	and.b32  	%r14, %r134, 3;
	setp.eq.s32 	%p9, %r14, 0;
	@%p9 bra 	$L__BB1_11;
	neg.s32 	%r191, %r14;
	mad.lo.s32 	%r189, %r127, %r192, %r1;
	mov.u32 	%r190, %r5;
$L__BB1_9:
	.pragma "nounroll";
	mul.wide.s32 	%rd32, %r189, 4;
	add.s64 	%rd33, %rd2, %rd32;
	ld.global.nc.f32 	%f46, [%rd33];
	abs.f32 	%f47, %f46;
	setp.equ.f32 	%p10, %f47, 0f7F800000;
	sub.f32 	%f48, %f46, %f111;
	fma.rn.f32 	%f49, %f48, %f2, %f111;
	selp.f32 	%f111, %f111, %f49, %p10;
	add.s64 	%rd34, %rd1, %rd32;
	mov.b32 	%r135, 2143289344;
	st.global.u32 	[%rd34], %r135;
	add.s32 	%r191, %r191, 1;
	setp.ne.s32 	%p11, %r191, 0;
	add.s32 	%r190, %r190, 1;
	add.s32 	%r189, %r189, %r127;
	@%p11 bra 	$L__BB1_9;
	add.s32 	%r192, %r190, 1;
$L__BB1_11:
	sub.s32 	%r136, %r225, %r5;
	add.s32 	%r137, %r136, -2;
	setp.lt.u32 	%p12, %r137, 3;
	@%p12 bra 	$L__BB1_14;
	sub.s32 	%r194, %r192, %r225;
	mad.lo.s32 	%r193, %r192, %r127, %r1;
	shl.b32 	%r27, %r127, 2;
	mul.wide.s32 	%rd38, %r127, 4;
$L__BB1_13:
	mul.wide.s32 	%rd35, %r193, 4;
	add.s64 	%rd36, %rd2, %rd35;
	ld.global.nc.f32 	%f50, [%rd36];
	abs.f32 	%f51, %f50;
	setp.equ.f32 	%p13, %f51, 0f7F800000;
	sub.f32 	%f52, %f50, %f111;
	fma.rn.f32 	%f53, %f52, %f2, %f111;
	selp.f32 	%f54, %f111, %f53, %p13;
	add.s64 	%rd37, %rd1, %rd35;
	mov.b32 	%r138, 2143289344;
	st.global.u32 	[%rd37], %r138;
	add.s64 	%rd39, %rd36, %rd38;
	ld.global.nc.f32 	%f55, [%rd39];
	abs.f32 	%f56, %f55;
	setp.equ.f32 	%p14, %f56, 0f7F800000;
	sub.f32 	%f57, %f55, %f54;
	fma.rn.f32 	%f58, %f57, %f2, %f54;
	selp.f32 	%f59, %f54, %f58, %p14;
	add.s64 	%rd40, %rd37, %rd38;
	st.global.u32 	[%rd40], %r138;
	add.s64 	%rd41, %rd39, %rd38;
	ld.global.nc.f32 	%f60, [%rd41];
	abs.f32 	%f61, %f60;
	setp.equ.f32 	%p15, %f61, 0f7F800000;
	sub.f32 	%f62, %f60, %f59;
	fma.rn.f32 	%f63, %f62, %f2, %f59;
	selp.f32 	%f64, %f59, %f63, %p15;
	add.s64 	%rd42, %rd40, %rd38;
	st.global.u32 	[%rd42], %r138;
	add.s64 	%rd43, %rd41, %rd38;
	ld.global.nc.f32 	%f65, [%rd43];
	abs.f32 	%f66, %f65;
	setp.equ.f32 	%p16, %f66, 0f7F800000;
	sub.f32 	%f67, %f65, %f64;
	fma.rn.f32 	%f68, %f67, %f2, %f64;
	selp.f32 	%f111, %f64, %f68, %p16;
	add.s64 	%rd44, %rd42, %rd38;
	st.global.u32 	[%rd44], %r138;
	add.s32 	%r194, %r194, 4;
	add.s32 	%r193, %r193, %r27;
	setp.ne.s32 	%p17, %r194, 0;
	@%p17 bra 	$L__BB1_13;
$L__BB1_14:
	setp.gt.u32 	%p18, %r11, %r128;
	@%p18 bra 	$L__BB1_111;
	and.b32  	%r32, %r3, 7;
	setp.lt.u32 	%p19, %r3, 8;
	mov.f64 	%fd171, 0d0000000000000000;
	mov.b32 	%r214, 0;
	mov.u32 	%r197, %r214;
	mov.f64 	%fd172, %fd171;
	@%p19 bra 	$L__BB1_42;
	and.b32  	%r214, %r3, 2147483640;
	neg.s32 	%r196, %r214;
	shl.b32 	%r35, %r127, 3;
	mov.f64 	%fd171, 0d0000000000000000;
	mov.b32 	%r197, 0;
	mul.wide.s32 	%rd4, %r127, 4;
$L__BB1_17:
	.pragma "nounroll";
	mul.wide.s32 	%rd45, %r195, 4;
	add.s64 	%rd3, %rd2, %rd45;
	ld.global.nc.f32 	%f10, [%rd3];
	abs.f32 	%f69, %f10;
	setp.equ.f32 	%p20, %f69, 0f7F800000;
	@%p20 bra 	$L__BB1_19;
	cvt.f64.f32 	%fd105, %f10;
	add.f64 	%fd172, %fd172, %fd105;
	fma.rn.f64 	%fd171, %fd105, %fd105, %fd171;
	bra.uni 	$L__BB1_20;
$L__BB1_19:
	add.s32 	%r197, %r197, 1;
$L__BB1_20:
	add.s64 	%rd5, %rd3, %rd4;
	ld.global.nc.f32 	%f11, [%rd5];
	abs.f32 	%f70, %f11;
	setp.equ.f32 	%p21, %f70, 0f7F800000;
	@%p21 bra 	$L__BB1_22;
	cvt.f64.f32 	%fd106, %f11;
	add.f64 	%fd172, %fd172, %fd106;
	fma.rn.f64 	%fd171, %fd106, %fd106, %fd171;
	bra.uni 	$L__BB1_23;
$L__BB1_22:
	add.s32 	%r197, %r197, 1;
$L__BB1_23:
	add.s64 	%rd6, %rd5, %rd4;
	ld.global.nc.f32 	%f12, [%rd6];
	abs.f32 	%f71, %f12;
	setp.equ.f32 	%p22, %f71, 0f7F800000;
	@%p22 bra 	$L__BB1_25;
	cvt.f64.f32 	%fd107, %f12;
	add.f64 	%fd172, %fd172, %fd107;
	fma.rn.f64 	%fd171, %fd107, %fd107, %fd171;
	bra.uni 	$L__BB1_26;
$L__BB1_25:
	add.s32 	%r197, %r197, 1;
$L__BB1_26:
	add.s64 	%rd7, %rd6, %rd4;
	ld.global.nc.f32 	%f13, [%rd7];
	abs.f32 	%f72, %f13;
	setp.equ.f32 	%p23, %f72, 0f7F800000;
	@%p23 bra 	$L__BB1_28;
	cvt.f64.f32 	%fd108, %f13;
	add.f64 	%fd172, %fd172, %fd108;
	fma.rn.f64 	%fd171, %fd108, %fd108, %fd171;
	bra.uni 	$L__BB1_29;
$L__BB1_28:
	add.s32 	%r197, %r197, 1;
$L__BB1_29:
	add.s64 	%rd8, %rd7, %rd4;
	ld.global.nc.f32 	%f14, [%rd8];
	abs.f32 	%f73, %f14;
	setp.equ.f32 	%p24, %f73, 0f7F800000;
	@%p24 bra 	$L__BB1_31;
	cvt.f64.f32 	%fd109, %f14;
	add.f64 	%fd172, %fd172, %fd109;
	fma.rn.f64 	%fd171, %fd109, %fd109, %fd171;
	bra.uni 	$L__BB1_32;
$L__BB1_31:
	add.s32 	%r197, %r197, 1;
$L__BB1_32:
	add.s64 	%rd9, %rd8, %rd4;
	ld.global.nc.f32 	%f15, [%rd9];
	abs.f32 	%f74, %f15;
	setp.equ.f32 	%p25, %f74, 0f7F800000;
	@%p25 bra 	$L__BB1_34;
	cvt.f64.f32 	%fd110, %f15;
	add.f64 	%fd172, %fd172, %fd110;
	fma.rn.f64 	%fd171, %fd110, %fd110, %fd171;
	bra.uni 	$L__BB1_35;
$L__BB1_34:
	add.s32 	%r197, %r197, 1;
$L__BB1_35:
	add.s64 	%rd10, %rd9, %rd4;
	ld.global.nc.f32 	%f16, [%rd10];
	abs.f32 	%f75, %f16;
	setp.equ.f32 	%p26, %f75, 0f7F800000;
	@%p26 bra 	$L__BB1_37;
	cvt.f64.f32 	%fd111, %f16;
	add.f64 	%fd172, %fd172, %fd111;
	fma.rn.f64 	%fd171, %fd111, %fd111, %fd171;
	bra.uni 	$L__BB1_38;
$L__BB1_37:
	add.s32 	%r197, %r197, 1;
$L__BB1_38:
	add.s64 	%rd46, %rd10, %rd4;
	ld.global.nc.f32 	%f17, [%rd46];
	abs.f32 	%f76, %f17;
	setp.equ.f32 	%p27, %f76, 0f7F800000;
	@%p27 bra 	$L__BB1_40;
	cvt.f64.f32 	%fd112, %f17;
	add.f64 	%fd172, %fd172, %fd112;
	fma.rn.f64 	%fd171, %fd112, %fd112, %fd171;
	bra.uni 	$L__BB1_41;
$L__BB1_40:
	add.s32 	%r197, %r197, 1;
$L__BB1_41:
	add.s32 	%r196, %r196, 8;
	add.s32 	%r195, %r195, %r35;
	setp.ne.s32 	%p28, %r196, 0;
	@%p28 bra 	$L__BB1_17;
$L__BB1_42:
	setp.eq.s32 	%p29, %r32, 0;
	@%p29 bra 	$L__BB1_70;
	and.b32  	%r60, %r3, 3;
	setp.lt.u32 	%p30, %r32, 4;
	@%p30 bra 	$L__BB1_57;
	add.s32 	%r143, %r214, %r5;
	mad.lo.s32 	%r144, %r143, %r127, %r1;
	mul.wide.s32 	%rd47, %r144, 4;
	add.s64 	%rd11, %rd2, %rd47;
	ld.global.nc.f32 	%f18, [%rd11];
	abs.f32 	%f77, %f18;
	setp.equ.f32 	%p31, %f77, 0f7F800000;
	@%p31 bra 	$L__BB1_46;
	cvt.f64.f32 	%fd114, %f18;
	add.f64 	%fd172, %fd172, %fd114;
	fma.rn.f64 	%fd171, %fd114, %fd114, %fd171;
	bra.uni 	$L__BB1_47;
$L__BB1_46:
	add.s32 	%r197, %r197, 1;
$L__BB1_47:
	mul.wide.s32 	%rd12, %r127, 4;
	add.s64 	%rd13, %rd11, %rd12;
	ld.global.nc.f32 	%f19, [%rd13];
	abs.f32 	%f78, %f19;
	setp.equ.f32 	%p32, %f78, 0f7F800000;
	@%p32 bra 	$L__BB1_49;
	cvt.f64.f32 	%fd115, %f19;
	add.f64 	%fd172, %fd172, %fd115;
	fma.rn.f64 	%fd171, %fd115, %fd115, %fd171;
	bra.uni 	$L__BB1_50;
$L__BB1_49:
	add.s32 	%r197, %r197, 1;
$L__BB1_50:
	add.s64 	%rd14, %rd13, %rd12;
	ld.global.nc.f32 	%f20, [%rd14];
	abs.f32 	%f79, %f20;
	setp.equ.f32 	%p33, %f79, 0f7F800000;
	@%p33 bra 	$L__BB1_52;
	cvt.f64.f32 	%fd116, %f20;
	add.f64 	%fd172, %fd172, %fd116;
	fma.rn.f64 	%fd171, %fd116, %fd116, %fd171;
	bra.uni 	$L__BB1_53;
$L__BB1_52:
	add.s32 	%r197, %r197, 1;
$L__BB1_53:
	add.s64 	%rd48, %rd14, %rd12;
	ld.global.nc.f32 	%f21, [%rd48];
	abs.f32 	%f80, %f21;
	setp.equ.f32 	%p34, %f80, 0f7F800000;
	@%p34 bra 	$L__BB1_55;
	cvt.f64.f32 	%fd117, %f21;
	add.f64 	%fd172, %fd172, %fd117;
	fma.rn.f64 	%fd171, %fd117, %fd117, %fd171;
	bra.uni 	$L__BB1_56;
$L__BB1_55:
	add.s32 	%r197, %r197, 1;
$L__BB1_56:
	add.s32 	%r214, %r214, 4;
$L__BB1_57:
	setp.eq.s32 	%p35, %r60, 0;
	@%p35 bra 	$L__BB1_70;
	setp.eq.s32 	%p36, %r60, 1;
	@%p36 bra 	$L__BB1_66;
	add.s32 	%r146, %r214, %r5;
	mad.lo.s32 	%r147, %r146, %r127, %r1;
	mul.wide.s32 	%rd49, %r147, 4;
	add.s64 	%rd15, %rd2, %rd49;
	ld.global.nc.f32 	%f22, [%rd15];
	abs.f32 	%f81, %f22;
	setp.equ.f32 	%p37, %f81, 0f7F800000;
	@%p37 bra 	$L__BB1_61;
	cvt.f64.f32 	%fd119, %f22;
	add.f64 	%fd172, %fd172, %fd119;
	fma.rn.f64 	%fd171, %fd119, %fd119, %fd171;
	bra.uni 	$L__BB1_62;
$L__BB1_61:
	add.s32 	%r197, %r197, 1;
$L__BB1_62:
	mul.wide.s32 	%rd50, %r127, 4;
	add.s64 	%rd51, %rd15, %rd50;
	ld.global.nc.f32 	%f23, [%rd51];
	abs.f32 	%f82, %f23;
	setp.equ.f32 	%p38, %f82, 0f7F800000;
	@%p38 bra 	$L__BB1_64;
	cvt.f64.f32 	%fd120, %f23;
	add.f64 	%fd172, %fd172, %fd120;
	fma.rn.f64 	%fd171, %fd120, %fd120, %fd171;
	bra.uni 	$L__BB1_65;
$L__BB1_64:
	add.s32 	%r197, %r197, 1;
$L__BB1_65:
	add.s32 	%r214, %r214, 2;
$L__BB1_66:
	and.b32  	%r148, %r3, 1;
	setp.eq.b32 	%p39, %r148, 1;
	not.pred 	%p40, %p39;
	@%p40 bra 	$L__BB1_70;
	add.s32 	%r149, %r214, %r5;
	mad.lo.s32 	%r150, %r149, %r127, %r1;
	mul.wide.s32 	%rd52, %r150, 4;
	add.s64 	%rd53, %rd2, %rd52;
	ld.global.nc.f32 	%f24, [%rd53];
	abs.f32 	%f83, %f24;
	setp.equ.f32 	%p41, %f83, 0f7F800000;
	@%p41 bra 	$L__BB1_69;
	cvt.f64.f32 	%fd121, %f24;
	add.f64 	%fd172, %fd172, %fd121;
	fma.rn.f64 	%fd171, %fd121, %fd121, %fd171;
	bra.uni 	$L__BB1_70;
$L__BB1_69:
	add.s32 	%r197, %r197, 1;
$L__BB1_70:
	cvt.rn.f64.u32 	%fd122, %r3;
	rcp.rn.f64 	%fd75, %fd122;
	add.s32 	%r83, %r225, 1;
	max.s32 	%r151, %r128, %r83;
	sub.s32 	%r152, %r151, %r225;
	and.b32  	%r153, %r152, 1;
	setp.eq.b32 	%p42, %r153, 1;
	not.pred 	%p43, %p42;
	mov.u32 	%r234, %r3;
	@%p43 bra 	$L__BB1_83;
	mad.lo.s32 	%r84, %r225, %r127, %r1;
	mul.wide.s32 	%rd54, %r84, 4;
	add.s64 	%rd16, %rd2, %rd54;
	ld.global.nc.f32 	%f25, [%rd16];
	abs.f32 	%f84, %f25;
	setp.equ.f32 	%p44, %f84, 0f7F800000;
	@%p44 bra 	$L__BB1_75;
	setp.ne.s32 	%p45, %r197, 0;
	mov.u32 	%r234, %r3;
	@%p45 bra 	$L__BB1_74;
	mul.f64 	%fd123, %fd75, %fd172;
	mul.f64 	%fd124, %fd75, %fd171;
	mul.f64 	%fd125, %fd123, %fd123;
	sub.f64 	%fd126, %fd124, %fd125;
	setp.lt.f64 	%p46, %fd126, 0d0000000000000000;
	selp.f64 	%fd127, 0d0000000000000000, %fd126, %p46;
	sqrt.rn.f64 	%fd128, %fd127;
	mul.f64 	%fd129, %fd128, 0d3FFC000000000000;
	mul.f64 	%fd130, %fd128, 0d3FD0000000000000;
	sub.f64 	%fd131, %fd123, %fd129;
	sub.f64 	%fd132, %fd123, %fd130;
	add.f64 	%fd133, %fd123, %fd130;
	add.f64 	%fd134, %fd123, %fd129;
	cvt.f64.f32 	%fd135, %f25;
	setp.gt.f64 	%p47, %fd131, %fd135;
	setp.lt.f64 	%p48, %fd134, %fd135;
	or.pred  	%p49, %p47, %p48;
	selp.s32 	%r154, -1, 0, %p49;
	setp.le.f64 	%p50, %fd132, %fd135;
	setp.ge.f64 	%p51, %fd133, %fd135;
	and.pred  	%p52, %p50, %p51;
	selp.u32 	%r155, 1, 0, %p52;
	add.s32 	%r156, %r3, %r155;
	add.s32 	%r157, %r156, %r154;
	max.s32 	%r158, %r157, %r2;
	min.s32 	%r234, %r158, %r3;
$L__BB1_74:
	ld.param.u64 	%rd99, [vlma_many_series_one_param_f32_param_6];
	add.s32 	%r159, %r234, 1;
	cvt.rn.f32.u32 	%f85, %r159;
	mov.f32 	%f86, 0f40000000;
	div.rn.f32 	%f87, %f86, %f85;
	sub.f32 	%f88, %f25, %f111;
	fma.rn.f32 	%f111, %f88, %f87, %f111;
	cvta.to.global.u64 	%rd55, %rd99;
	add.s64 	%rd57, %rd55, %rd54;
	st.global.f32 	[%rd57], %f111;
	bra.uni 	$L__BB1_76;
$L__BB1_75:
	ld.param.u64 	%rd100, [vlma_many_series_one_param_f32_param_6];
	cvta.to.global.u64 	%rd58, %rd100;
	add.s64 	%rd60, %rd58, %rd54;
	mov.b32 	%r160, 2143289344;
	st.global.u32 	[%rd60], %r160;
	mov.u32 	%r234, %r3;
$L__BB1_76:
	setp.ge.s32 	%p53, %r83, %r128;
	mov.u32 	%r225, %r83;
	@%p53 bra 	$L__BB1_83;
	ld.param.u64 	%rd95, [vlma_many_series_one_param_f32_param_0];
	sub.s32 	%r161, %r83, %r3;
	mad.lo.s32 	%r162, %r161, %r127, %r1;
	cvta.to.global.u64 	%rd61, %rd95;
	mul.wide.s32 	%rd62, %r162, 4;
	add.s64 	%rd63, %rd61, %rd62;
	ld.global.nc.f32 	%f28, [%rd63];
	abs.f32 	%f89, %f28;
	setp.equ.f32 	%p54, %f89, 0f7F800000;
	@%p54 bra 	$L__BB1_79;
	cvt.f64.f32 	%fd136, %f28;
	sub.f64 	%fd172, %fd172, %fd136;
	mul.f64 	%fd137, %fd136, %fd136;
	sub.f64 	%fd171, %fd171, %fd137;
	bra.uni 	$L__BB1_80;
$L__BB1_79:
	max.s32 	%r163, %r197, 1;
	add.s32 	%r197, %r163, -1;
$L__BB1_80:
	mul.wide.s32 	%rd64, %r127, 4;
	add.s64 	%rd65, %rd16, %rd64;
	ld.global.nc.f32 	%f29, [%rd65];
	abs.f32 	%f90, %f29;
	setp.equ.f32 	%p55, %f90, 0f7F800000;
	@%p55 bra 	$L__BB1_82;
	cvt.f64.f32 	%fd138, %f29;
	add.f64 	%fd172, %fd172, %fd138;
	fma.rn.f64 	%fd171, %fd138, %fd138, %fd171;
	mov.u32 	%r225, %r83;
	bra.uni 	$L__BB1_83;
$L__BB1_82:
	add.s32 	%r197, %r197, 1;
	mov.u32 	%r225, %r83;
$L__BB1_83:
	setp.ge.s32 	%p56, %r83, %r128;
	@%p56 bra 	$L__BB1_111;
	add.s32 	%r232, %r225, 1;
	sub.s32 	%r164, %r225, %r3;
	add.s32 	%r165, %r164, 2;
	mad.lo.s32 	%r231, %r127, %r165, %r1;
	sub.s32 	%r166, %r232, %r3;
	mad.lo.s32 	%r230, %r127, %r166, %r1;
	mul.lo.s32 	%r167, %r225, %r127;
	add.s32 	%r168, %r167, %r127;
	add.s32 	%r229, %r1, %r168;
	add.s32 	%r228, %r1, %r167;
	mul.wide.s32 	%rd17, %r127, 4;
$L__BB1_85:
	ld.param.u64 	%rd96, [vlma_many_series_one_param_f32_param_0];
	cvta.to.global.u64 	%rd66, %rd96;
	mul.wide.s32 	%rd67, %r228, 4;
	add.s64 	%rd68, %rd66, %rd67;
	ld.global.nc.f32 	%f32, [%rd68];
	abs.f32 	%f91, %f32;
	setp.ne.f32 	%p57, %f91, 0f7F800000;
	@%p57 bra 	$L__BB1_87;
	ld.param.u64 	%rd102, [vlma_many_series_one_param_f32_param_6];
	cvta.to.global.u64 	%rd72, %rd102;
	add.s64 	%rd74, %rd72, %rd67;
	mov.b32 	%r175, 2143289344;
	st.global.u32 	[%rd74], %r175;
	bra.uni 	$L__BB1_90;
$L__BB1_87:
	setp.ne.s32 	%p58, %r197, 0;
	@%p58 bra 	$L__BB1_89;
	mul.f64 	%fd139, %fd75, %fd172;
	mul.f64 	%fd140, %fd75, %fd171;
	mul.f64 	%fd141, %fd139, %fd139;
	sub.f64 	%fd142, %fd140, %fd141;
	setp.lt.f64 	%p59, %fd142, 0d0000000000000000;
	selp.f64 	%fd143, 0d0000000000000000, %fd142, %p59;
	sqrt.rn.f64 	%fd144, %fd143;
	mul.f64 	%fd145, %fd144, 0d3FFC000000000000;
	mul.f64 	%fd146, %fd144, 0d3FD0000000000000;
	sub.f64 	%fd147, %fd139, %fd145;
	sub.f64 	%fd148, %fd139, %fd146;
	add.f64 	%fd149, %fd139, %fd146;
	add.f64 	%fd150, %fd139, %fd145;
	cvt.f64.f32 	%fd151, %f32;
	setp.gt.f64 	%p60, %fd147, %fd151;
	setp.lt.f64 	%p61, %fd150, %fd151;
	or.pred  	%p62, %p60, %p61;
	selp.s32 	%r169, -1, 0, %p62;
	setp.le.f64 	%p63, %fd148, %fd151;
	setp.ge.f64 	%p64, %fd149, %fd151;
	and.pred  	%p65, %p63, %p64;
	selp.u32 	%r170, 1, 0, %p65;
	add.s32 	%r171, %r234, %r170;
	add.s32 	%r172, %r171, %r169;
	max.s32 	%r173, %r172, %r2;
	min.s32 	%r234, %r173, %r3;
$L__BB1_89:
	ld.param.u64 	%rd101, [vlma_many_series_one_param_f32_param_6];
	add.s32 	%r174, %r234, 1;
	cvt.rn.f32.u32 	%f92, %r174;
	mov.f32 	%f93, 0f40000000;
	div.rn.f32 	%f94, %f93, %f92;
	sub.f32 	%f95, %f32, %f111;
	fma.rn.f32 	%f111, %f95, %f94, %f111;
	cvta.to.global.u64 	%rd69, %rd101;
	mul.wide.s32 	%rd70, %r228, 4;
	add.s64 	%rd71, %rd69, %rd70;
	st.global.f32 	[%rd71], %f111;
$L__BB1_90:
	ld.param.u64 	%rd97, [vlma_many_series_one_param_f32_param_0];
	setp.lt.s32 	%p66, %r232, %r128;
	cvta.to.global.u64 	%rd18, %rd97;
	mul.wide.s32 	%rd75, %r228, 4;
	add.s64 	%rd76, %rd18, %rd75;
	add.s64 	%rd19, %rd76, %rd17;
	@%p66 bra 	$L__BB1_92;
	ld.global.nc.f32 	%f114, [%rd19];
	bra.uni 	$L__BB1_98;
$L__BB1_92:
	mul.wide.s32 	%rd77, %r230, 4;
	add.s64 	%rd78, %rd18, %rd77;
	ld.global.nc.f32 	%f36, [%rd78];
	abs.f32 	%f96, %f36;
	setp.equ.f32 	%p67, %f96, 0f7F800000;
	@%p67 bra 	$L__BB1_94;
	cvt.f64.f32 	%fd152, %f36;
	sub.f64 	%fd172, %fd172, %fd152;
	mul.f64 	%fd153, %fd152, %fd152;
	sub.f64 	%fd171, %fd171, %fd153;
	bra.uni 	$L__BB1_95;
$L__BB1_94:
	max.s32 	%r176, %r197, 1;
	add.s32 	%r197, %r176, -1;
$L__BB1_95:
	ld.global.nc.f32 	%f114, [%rd19];
	abs.f32 	%f97, %f114;
	setp.equ.f32 	%p68, %f97, 0f7F800000;
	@%p68 bra 	$L__BB1_97;
	cvt.f64.f32 	%fd154, %f114;
	add.f64 	%fd172, %fd172, %fd154;
	fma.rn.f64 	%fd171, %fd154, %fd154, %fd171;
	bra.uni 	$L__BB1_98;
$L__BB1_97:
	add.s32 	%r197, %r197, 1;
$L__BB1_98:
	abs.f32 	%f98, %f114;
	setp.equ.f32 	%p69, %f98, 0f7F800000;
	@%p69 bra 	$L__BB1_102;
	setp.ne.s32 	%p70, %r197, 0;
	@%p70 bra 	$L__BB1_101;
	mul.f64 	%fd155, %fd75, %fd172;
	mul.f64 	%fd156, %fd75, %fd171;
	mul.f64 	%fd157, %fd155, %fd155;
	sub.f64 	%fd158, %fd156, %fd157;
	setp.lt.f64 	%p71, %fd158, 0d0000000000000000;
	selp.f64 	%fd159, 0d0000000000000000, %fd158, %p71;
	sqrt.rn.f64 	%fd160, %fd159;
	mul.f64 	%fd161, %fd160, 0d3FFC000000000000;
	mul.f64 	%fd162, %fd160, 0d3FD0000000000000;
	sub.f64 	%fd163, %fd155, %fd161;
	sub.f64 	%fd164, %fd155, %fd162;
	add.f64 	%fd165, %fd155, %fd162;
	add.f64 	%fd166, %fd155, %fd161;
	cvt.f64.f32 	%fd167, %f114;
	setp.gt.f64 	%p72, %fd163, %fd167;
	setp.lt.f64 	%p73, %fd166, %fd167;
	or.pred  	%p74, %p72, %p73;
	selp.s32 	%r177, -1, 0, %p74;
	setp.le.f64 	%p75, %fd164, %fd167;
	setp.ge.f64 	%p76, %fd165, %fd167;
	and.pred  	%p77, %p75, %p76;
	selp.u32 	%r178, 1, 0, %p77;
	add.s32 	%r179, %r234, %r178;
	add.s32 	%r180, %r179, %r177;
	max.s32 	%r181, %r180, %r2;
	min.s32 	%r234, %r181, %r3;
$L__BB1_101:
	ld.param.u64 	%rd103, [vlma_many_series_one_param_f32_param_6];
	add.s32 	%r182, %r234, 1;
	cvt.rn.f32.u32 	%f99, %r182;
	mov.f32 	%f100, 0f40000000;
	div.rn.f32 	%f101, %f100, %f99;
	sub.f32 	%f102, %f114, %f111;
	fma.rn.f32 	%f111, %f102, %f101, %f111;
	cvta.to.global.u64 	%rd82, %rd103;
	mul.wide.s32 	%rd83, %r229, 4;
	add.s64 	%rd84, %rd82, %rd83;
	st.global.f32 	[%rd84], %f111;
	bra.uni 	$L__BB1_103;
$L__BB1_102:
	ld.param.u64 	%rd104, [vlma_many_series_one_param_f32_param_6];
	cvta.to.global.u64 	%rd85, %rd104;
	mul.wide.s32 	%rd86, %r229, 4;
	add.s64 	%rd87, %rd85, %rd86;
	mov.b32 	%r183, 2143289344;
	st.global.u32 	[%rd87], %r183;
$L__BB1_103:
	add.s32 	%r184, %r232, 1;
	setp.ge.s32 	%p78, %r184, %r128;
	@%p78 bra 	$L__BB1_110;
	ld.param.u64 	%rd98, [vlma_many_series_one_param_f32_param_0];
	cvta.to.global.u64 	%rd20, %rd98;
	mul.wide.s32 	%rd88, %r231, 4;
	add.s64 	%rd89, %rd20, %rd88;
	ld.global.nc.f32 	%f41, [%rd89];
	abs.f32 	%f103, %f41;
	setp.equ.f32 	%p79, %f103, 0f7F800000;
	@%p79 bra 	$L__BB1_106;
	cvt.f64.f32 	%fd168, %f41;
	sub.f64 	%fd172, %fd172, %fd168;
	mul.f64 	%fd169, %fd168, %fd168;
	sub.f64 	%fd171, %fd171, %fd169;
	bra.uni 	$L__BB1_107;
$L__BB1_106:
	max.s32 	%r185, %r197, 1;
	add.s32 	%r197, %r185, -1;
$L__BB1_107:
	mul.wide.s32 	%rd90, %r228, 4;
	add.s64 	%rd91, %rd20, %rd90;
	add.s64 	%rd93, %rd91, %rd17;
	add.s64 	%rd94, %rd93, %rd17;
	ld.global.nc.f32 	%f42, [%rd94];
	abs.f32 	%f104, %f42;
	setp.equ.f32 	%p80, %f104, 0f7F800000;
	@%p80 bra 	$L__BB1_109;
	cvt.f64.f32 	%fd170, %f42;
	add.f64 	%fd172, %fd172, %fd170;
	fma.rn.f64 	%fd171, %fd170, %fd170, %fd171;
	bra.uni 	$L__BB1_110;
$L__BB1_109:
	add.s32 	%r197, %r197, 1;
$L__BB1_110:
	add.s32 	%r232, %r232, 2;
	shl.b32 	%r186, %r127, 1;
	add.s32 	%r231, %r231, %r186;
	add.s32 	%r230, %r230, %r186;
	add.s32 	%r229, %r229, %r186;
	add.s32 	%r228, %r228, %r186;
	setp.lt.s32 	%p81, %r184, %r128;
	@%p81 bra 	$L__BB1_85;
$L__BB1_111:
	ret;

}


// ===== COMPILED SASS (sm_100) =====

	.target	sm_100

	.elftype	@"ET_EXEC"


//--------------------- .note.nv.tkinfo           --------------------------
	.section	.note.nv.tkinfo,"",@"SHT_NOTE"
	.sectionflags	@"SHF_NOTE_NV_TKINFO"
	.tkinfo
        /*0018*/ 	.word	0x00000002
        /*0030*/ 	.string	""
        /*0030*/ 	.string	"ptxas"
        /*0030*/ 	.string	"Cuda compilation tools, release 13.0, V13.0.88"
        /*0030*/ 	.string	"Build cuda_13.0.r13.0/compiler.36424714_0"
        /*0030*/ 	.string	"-arch sm_100 -m 64 "



//--------------------- .note.nv.cuinfo           --------------------------
	.section	.note.nv.cuinfo,"",@"SHT_NOTE"
	.sectionflags	@"SHF_NOTE_NV_CUINFO"
        /*0018*/ 	.short	0x0002
        /*001a*/ 	.short	0x0064
        /*001c*/ 	.short	0x0082
	.zero		2


//--------------------- .nv.info                  --------------------------
	.section	.nv.info,"",@"SHT_CUDA_INFO"
	.align	4


	//----- nvinfo : EIATTR_REGCOUNT
	.align		4
        /*0000*/ 	.byte	0x04, 0x2f
        /*0002*/ 	.short	(.L_1 - .L_0)
	.align		4
.L_0:
        /*0004*/ 	.word	index@(vlma_batch_sma_std_prefix_f32)
        /*0008*/ 	.word	0x00000028


	//----- nvinfo : EIATTR_FRAME_SIZE
	.align		4
.L_1:
        /*000c*/ 	.byte	0x04, 0x11
        /*000e*/ 	.short	(.L_3 - .L_2)
	.align		4
.L_2:
        /*0010*/ 	.word	index@($__internal_5_$__cuda_sm3x_div_rn_noftz_f32_slowpath)
        /*0014*/ 	.word	0x00000000


	//----- nvinfo : EIATTR_FRAME_SIZE
	.align		4
.L_3:
        /*0018*/ 	.byte	0x04, 0x11
        /*001a*/ 	.short	(.L_5 - .L_4)
	.align		4
.L_4:
        /*001c*/ 	.word	index@($__internal_4_$__cuda_sm20_dsqrt_rn_f64_mediumpath_v1)
        /*0020*/ 	.word	0x00000000


	//----- nvinfo : EIATTR_FRAME_SIZE
	.align		4
.L_5:
        /*0024*/ 	.byte	0x04, 0x11
        /*0026*/ 	.short	(.L_7 - .L_6)
	.align		4
.L_6:
        /*0028*/ 	.word	index@($__internal_3_$__cuda_sm20_dblrcp_rn_slowpath_v3)
        /*002c*/ 	.word	0x00000000


	//----- nvinfo : EIATTR_FRAME_SIZE
	.align		4
.L_7:
        /*0030*/ 	.byte	0x04, 0x11
        /*0032*/ 	.short	(.L_9 - .L_8)
	.align		4
.L_8:
        /*0034*/ 	.word	index@(vlma_batch_sma_std_prefix_f32)
        /*0038*/ 	.word	0x00000000


	//----- nvinfo : EIATTR_REGCOUNT
	.align		4
.L_9:
        /*003c*/ 	.byte	0x04, 0x2f
        /*003e*/ 	.short	(.L_11 - .L_10)
	.align		4
.L_10:
        /*0040*/ 	.word	index@(vlma_many_series_one_param_f32)
        /*0044*/ 	.word	0x00000028


	//----- nvinfo : EIATTR_FRAME_SIZE
	.align		4
.L_11:
        /*0048*/ 	.byte	0x04, 0x11
        /*004a*/ 	.short	(.L_13 - .L_12)
	.align		4
.L_12:
        /*004c*/ 	.word	index@($__internal_2_$__cuda_sm3x_div_rn_noftz_f32_slowpath)
        /*0050*/ 	.word	0x00000000


	//----- nvinfo : EIATTR_FRAME_SIZE
	.align		4
.L_13:
        /*0054*/ 	.byte	0x04, 0x11
        /*0056*/ 	.short	(.L_15 - .L_14)
	.align		4
.L_14:
        /*0058*/ 	.word	index@($__internal_1_$__cuda_sm20_dsqrt_rn_f64_mediumpath_v1)
        /*005c*/ 	.word	0x00000000


	//----- nvinfo : EIATTR_FRAME_SIZE
	.align		4
.L_15:
        /*0060*/ 	.byte	0x04, 0x11
        /*0062*/ 	.short	(.L_17 - .L_16)
	.align		4
.L_16:
        /*0064*/ 	.word	index@($__internal_0_$__cuda_sm20_dblrcp_rn_slowpath_v3)
        /*0068*/ 	.word	0x00000000


	//----- nvinfo : EIATTR_FRAME_SIZE
	.align		4
.L_17:
        /*006c*/ 	.byte	0x04, 0x11
        /*006e*/ 	.short	(.L_19 - .L_18)
	.align		4
.L_18:
        /*0070*/ 	.word	index@(vlma_many_series_one_param_f32)
        /*0074*/ 	.word	0x00000000


	//----- nvinfo : EIATTR_MIN_STACK_SIZE
	.align		4
.L_19:
        /*0078*/ 	.byte	0x04, 0x12
        /*007a*/ 	.short	(.L_21 - .L_20)
	.align		4
.L_20:
        /*007c*/ 	.word	index@(vlma_many_series_one_param_f32)
        /*0080*/ 	.word	0x00000000


	//----- nvinfo : EIATTR_MIN_STACK_SIZE
	.align		4
.L_21:
        /*0084*/ 	.byte	0x04, 0x12
        /*0086*/ 	.short	(.L_23 - .L_22)
	.align		4
.L_22:
        /*0088*/ 	.word	index@(vlma_batch_sma_std_prefix_f32)
        /*008c*/ 	.word	0x00000000
.L_23:


//--------------------- .nv.compat                --------------------------
	.section	.nv.compat,"",@"SHT_CUDA_COMPAT_INFO"
	.align	4
        /*0000*/ 	.byte	0x02, 0x09, 0x00, 0x00, 0x02, 0x02, 0x01, 0x00, 0x02, 0x05, 0x05, 0x00, 0x03, 0x07, 0x01, 0x01
        /*0010*/ 	.byte	0x02, 0x03, 0x00, 0x00, 0x02, 0x06, 0x01, 0x00, 0x04, 0x0b, 0x08, 0x00, 0x01, 0x00, 0x00, 0x00
        /*0020*/ 	.byte	0x00, 0x00, 0x00, 0x00


//--------------------- .nv.info.vlma_many_series_one_param_f32 --------------------------
	.section	.nv.info.vlma_many_series_one_param_f32,"",@"SHT_CUDA_INFO"
	.sectionflags	@""
	.align	4


	//----- nvinfo : EIATTR_CUDA_API_VERSION
	.align		4
        /*0000*/ 	.byte	0x04, 0x37
        /*0002*/ 	.short	(.L_25 - .L_24)
.L_24:
        /*0004*/ 	.word	0x00000082


	//----- nvinfo : EIATTR_KPARAM_INFO
	.align		4
.L_25:
        /*0008*/ 	.byte	0x04, 0x17
        /*000a*/ 	.short	(.L_27 - .L_26)
.L_26:
        /*000c*/ 	.word	0x00000000
        /*0010*/ 	.short	0x0006
        /*0012*/ 	.short	0x0020
        /*0014*/ 	.byte	0x00, 0xf5, 0x21, 0x00


	//----- nvinfo : EIATTR_KPARAM_INFO
	.align		4
.L_27:
        /*0018*/ 	.byte	0x04, 0x17
        /*001a*/ 	.short	(.L_29 - .L_28)
.L_28:
        /*001c*/ 	.word	0x00000000
        /*0020*/ 	.short	0x0005
        /*0022*/ 	.short	0x001c
        /*0024*/ 	.byte	0x00, 0xf0, 0x11, 0x00


	//----- nvinfo : EIATTR_KPARAM_INFO
	.align		4
.L_29:
        /*0028*/ 	.byte	0x04, 0x17
        /*002a*/ 	.short	(.L_31 - .L_30)
.L_30:
        /*002c*/ 	.word	0x00000000
        /*0030*/ 	.short	0x0004
        /*0032*/ 	.short	0x0018
        /*0034*/ 	.byte	0x00, 0xf0, 0x11, 0x00


	//----- nvinfo : EIATTR_KPARAM_INFO
	.align		4
.L_31:
        /*0038*/ 	.byte	0x04, 0x17
        /*003a*/ 	.short	(.L_33 - .L_32)
.L_32:
        /*003c*/ 	.word	0x00000000
        /*0040*/ 	.short	0x0003
        /*0042*/ 	.short	0x0014
        /*0044*/ 	.byte	0x00, 0xf0, 0x11, 0x00


	//----- nvinfo : EIATTR_KPARAM_INFO
	.align		4
.L_33:
        /*0048*/ 	.byte	0x04, 0x17
        /*004a*/ 	.short	(.L_35 - .L_34)
.L_34:
        /*004c*/ 	.word	0x00000000
        /*0050*/ 	.short	0x0002
        /*0052*/ 	.short	0x0010
        /*0054*/ 	.byte	0x00, 0xf0, 0x11, 0x00


	//----- nvinfo : EIATTR_KPARAM_INFO
	.align		4
.L_35:
        /*0058*/ 	.byte	0x04, 0x17
        /*005a*/ 	.short	(.L_37 - .L_36)
.L_36:
        /*005c*/ 	.word	0x00000000
        /*0060*/ 	.short	0x0001
        /*0062*/ 	.short	0x0008
        /*0064*/ 	.byte	0x00, 0xf5, 0x21, 0x00


	//----- nvinfo : EIATTR_KPARAM_INFO
	.align		4
.L_37:
        /*0068*/ 	.byte	0x04, 0x17
        /*006a*/ 	.short	(.L_39 - .L_38)
.L_38:
        /*006c*/ 	.word	0x00000000
        /*0070*/ 	.short	0x0000
        /*0072*/ 	.short	0x0000
        /*0074*/ 	.byte	0x00, 0xf5, 0x21, 0x00


	//----- nvinfo : EIATTR_SPARSE_MMA_MASK
	.align		4
.L_39:
        /*0078*/ 	.byte	0x03, 0x50
        /*007a*/ 	.short	0x0000


	//----- nvinfo : EIATTR_MAXREG_COUNT
	.align		4
        /*007c*/ 	.byte	0x03, 0x1b
        /*007e*/ 	.short	0x00ff


	//----- nvinfo : EIATTR_MERCURY_ISA_VERSION
	.align		4
        /*0080*/ 	.byte	0x03, 0x5f
        /*0082*/ 	.short	0x0101


	//----- nvinfo : EIATTR_VRC_CTA_INIT_COUNT
	.align		4
        /*0084*/ 	.byte	0x02, 0x4a
	.zero		1
	.zero		1


	//----- nvinfo : EIATTR_EXIT_INSTR_OFFSETS
	.align		4
        /*0088*/ 	.byte	0x04, 0x1c
        /*008a*/ 	.short	(.L_41 - .L_40)


	//   ....[0]....
.L_40:
        /*008c*/ 	.word	0x00000050


	//   ....[1]....
        /*0090*/ 	.word	0x000000b0


	//   ....[2]....
        /*0094*/ 	.word	0x000001c0


	//   ....[3]....
        /*0098*/ 	.word	0x00001450


	//   ....[4]....
        /*009c*/ 	.word	0x00002570


	//   ....[5]....
        /*00a0*/ 	.word	0x00003230


	//----- nvinfo : EIATTR_CRS_STACK_SIZE
	.align		4
.L_41:
        /*00a4*/ 	.byte	0x04, 0x1e
        /*00a6*/ 	.short	(.L_43 - .L_42)
.L_42:
        /*00a8*/ 	.word	0x00000000


	//----- nvinfo : EIATTR_CBANK_PARAM_SIZE
	.align		4
.L_43:
        /*00ac*/ 	.byte	0x03, 0x19
        /*00ae*/ 	.short	0x0028


	//----- nvinfo : EIATTR_PARAM_CBANK
	.align		4
        /*00b0*/ 	.byte	0x04, 0x0a
        /*00b2*/ 	.short	(.L_45 - .L_44)
	.align		4
.L_44:
        /*00b4*/ 	.word	index@(.nv.constant0.vlma_many_series_one_param_f32)
        /*00b8*/ 	.short	0x0380
        /*00ba*/ 	.short	0x0028


	//----- nvinfo : EIATTR_SW_WAR
	.align		4
.L_45:
        /*00bc*/ 	.byte	0x04, 0x36
        /*00be*/ 	.short	(.L_47 - .L_46)
.L_46:
        /*00c0*/ 	.word	0x00000008
.L_47:


//--------------------- .nv.info.vlma_batch_sma_std_prefix_f32 --------------------------
	.section	.nv.info.vlma_batch_sma_std_prefix_f32,"",@"SHT_CUDA_INFO"
	.sectionflags	@""
	.align	4


	//----- nvinfo : EIATTR_CUDA_API_VERSION
	.align		4
        /*0000*/ 	.byte	0x04, 0x37
        /*0002*/ 	.short	(.L_49 - .L_48)
.L_48:
        /*0004*/ 	.word	0x00000082


	//----- nvinfo : EIATTR_KPARAM_INFO
	.align		4
.L_49:
        /*0008*/ 	.byte	0x04, 0x17
        /*000a*/ 	.short	(.L_51 - .L_50)
.L_50:
        /*000c*/ 	.word	0x00000000
        /*0010*/ 	.short	0x0009
        /*0012*/ 	.short	0x0040
        /*0014*/ 	.byte	0x00, 0xf5, 0x21, 0x00


	//----- nvinfo : EIATTR_KPARAM_INFO
	.align		4
.L_51:
        /*0018*/ 	.byte	0x04, 0x17
        /*001a*/ 	.short	(.L_53 - .L_52)
.L_52:
        /*001c*/ 	.word	0x00000000
        /*0020*/ 	.short	0x0008
        /*0022*/ 	.short	0x0038
        /*0024*/ 	.byte	0x00, 0xf0, 0x11, 0x00


	//----- nvinfo : EIATTR_KPARAM_INFO
	.align		4
.L_53:
        /*0028*/ 	.byte	0x04, 0x17
        /*002a*/ 	.short	(.L_55 - .L_54)
.L_54:
        /*002c*/ 	.word	0x00000000
        /*0030*/ 	.short	0x0007
        /*0032*/ 	.short	0x0034
        /*0034*/ 	.byte	0x00, 0xf0, 0x11, 0x00


	//----- nvinfo : EIATTR_KPARAM_INFO
	.align		4
.L_55:
        /*0038*/ 	.byte	0x04, 0x17
        /*003a*/ 	.short	(.L_57 - .L_56)
.L_56:
        /*003c*/ 	.word	0x00000000
        /*0040*/ 	.short	0x0006
        /*0042*/ 	.short	0x0030
        /*0044*/ 	.byte	0x00, 0xf0, 0x11, 0x00


	//----- nvinfo : EIATTR_KPARAM_INFO
	.align		4
.L_57:
        /*0048*/ 	.byte	0x04, 0x17
        /*004a*/ 	.short	(.L_59 - .L_58)
.L_58:
        /*004c*/ 	.word	0x00000000
        /*0050*/ 	.short	0x0005
        /*0052*/ 	.short	0x0028
        /*0054*/ 	.byte	0x00, 0xf5, 0x21, 0x00


	//----- nvinfo : EIATTR_KPARAM_INFO
	.align		4
.L_59:
        /*0058*/ 	.byte	0x04, 0x17
        /*005a*/ 	.short	(.L_61 - .L_60)
.L_60:
        /*005c*/ 	.word	0x00000000
        /*0060*/ 	.short	0x0004
        /*0062*/ 	.short	0x0020
        /*0064*/ 	.byte	0x00, 0xf5, 0x21, 0x00


	//----- nvinfo : EIATTR_KPARAM_INFO
	.align		4
.L_61:
        /*0068*/ 	.byte	0x04, 0x17
        /*006a*/ 	.short	(.L_63 - .L_62)
.L_62:
        /*006c*/ 	.word	0x00000000
        /*0070*/ 	.short	0x0003
        /*0072*/ 	.short	0x0018
        /*0074*/ 	.byte	0x00, 0xf5, 0x21, 0x00


	//----- nvinfo : EIATTR_KPARAM_INFO
	.align		4
.L_63:
        /*0078*/ 	.byte	0x04, 0x17
        /*007a*/ 	.short	(.L_65 - .L_64)
.L_64:
        /*007c*/ 	.word	0x00000000
        /*0080*/ 	.short	0x0002
        /*0082*/ 	.short	0x0010
        /*0084*/ 	.byte	0x00, 0xf5, 0x21, 0x00


	//----- nvinfo : EIATTR_KPARAM_INFO
	.align		4
.L_65:
        /*0088*/ 	.byte	0x04, 0x17
        /*008a*/ 	.short	(.L_67 - .L_66)
.L_66:
        /*008c*/ 	.word	0x00000000
        /*0090*/ 	.short	0x0001
        /*0092*/ 	.short	0x0008
        /*0094*/ 	.byte	0x00, 0xf5, 0x21, 0x00


	//----- nvinfo : EIATTR_KPARAM_INFO
	.align		4
.L_67:
        /*0098*/ 	.byte	0x04, 0x17
        /*009a*/ 	.short	(.L_69 - .L_68)
.L_68:
        /*009c*/ 	.word	0x00000000
        /*00a0*/ 	.short	0x0000
        /*00a2*/ 	.short	0x0000
        /*00a4*/ 	.byte	0x00, 0xf5, 0x21, 0x00


	//----- nvinfo : EIATTR_SPARSE_MMA_MASK
	.align		4
.L_69:
        /*00a8*/ 	.byte	0x03, 0x50
        /*00aa*/ 	.short	0x0000


	//----- nvinfo : EIATTR_MAXREG_COUNT
	.align		4
        /*00ac*/ 	.byte	0x03, 0x1b
        /*00ae*/ 	.short	0x00ff


	//----- nvinfo : EIATTR_MERCURY_ISA_VERSION
	.align		4
        /*00b0*/ 	.byte	0x03, 0x5f
        /*00b2*/ 	.short	0x0101


	//----- nvinfo : EIATTR_VRC_CTA_INIT_COUNT
	.align		4
        /*00b4*/ 	.byte	0x02, 0x4a
	.zero		1
	.zero		1


	//----- nvinfo : EIATTR_EXIT_INSTR_OFFSETS
	.align		4
        /*00b8*/ 	.byte	0x04, 0x1c
        /*00ba*/ 	.short	(.L_71 - .L_70)


	//   ....[0]....
.L_70:
        /*00bc*/ 	.word	0x00000060


	//   ....[1]....
        /*00c0*/ 	.word	0x00000090


	//   ....[2]....
        /*00c4*/ 	.word	0x00000200


	//   ....[3]....
        /*00c8*/ 	.word	0x00001260


	//   ....[4]....
        /*00cc*/ 	.word	0x000019a0


	//   ....[5]....
        /*00d0*/ 	.word	0x00002510


	//----- nvinfo : EIATTR_CRS_STACK_SIZE
	.align		4
.L_71:
        /*00d4*/ 	.byte	0x04, 0x1e
        /*00d6*/ 	.short	(.L_73 - .L_72)
.L_72:
        /*00d8*/ 	.word	0x00000000


	//----- nvinfo : EIATTR_CBANK_PARAM_SIZE
	.align		4
.L_73:
        /*00dc*/ 	.byte	0x03, 0x19
        /*00de*/ 	.short	0x0048


	//----- nvinfo : EIATTR_PARAM_CBANK
	.align		4
        /*00e0*/ 	.byte	0x04, 0x0a
        /*00e2*/ 	.short	(.L_75 - .L_74)
	.align		4
.L_74:
        /*00e4*/ 	.word	index@(.nv.constant0.vlma_batch_sma_std_prefix_f32)
        /*00e8*/ 	.short	0x0380
        /*00ea*/ 	.short	0x0048


	//----- nvinfo : EIATTR_SW_WAR
	.align		4
.L_75:
        /*00ec*/ 	.byte	0x04, 0x36
        /*00ee*/ 	.short	(.L_77 - .L_76)
.L_76:
        /*00f0*/ 	.word	0x00000008
.L_77:


//--------------------- .nv.callgraph             --------------------------
	.section	.nv.callgraph,"",@"SHT_CUDA_CALLGRAPH"
	.align	4
	.sectionentsize	8
	.align		4
        /*0000*/ 	.word	0x00000000
	.align		4
        /*0004*/ 	.word	0xffffffff
	.align		4
        /*0008*/ 	.word	0x00000000
	.align		4
        /*000c*/ 	.word	0xfffffffe
	.align		4
        /*0010*/ 	.word	0x00000000
	.align		4
        /*0014*/ 	.word	0xfffffffd
	.align		4
        /*0018*/ 	.word	0x00000000
	.align		4
        /*001c*/ 	.word	0xfffffffc


//--------------------- .text.vlma_many_series_one_param_f32 --------------------------
	.section	.text.vlma_many_series_one_param_f32,"ax",@progbits
	.align	128
        .global         vlma_many_series_one_param_f32
        .type           vlma_many_series_one_param_f32,@function
        .size           vlma_many_series_one_param_f32,(.L_x_94 - vlma_many_series_one_param_f32)
        .other          vlma_many_series_one_param_f32,@"STO_CUDA_ENTRY STV_DEFAULT"
vlma_many_series_one_param_f32:
.text.vlma_many_series_one_param_f32:
[----:B------:R-:W-:Y:S01]  /*0000*/  LDC R1, c[0x0][0x37c] ;  /* 0x0000df00ff017b82 */ /* 0x000fe20000000800 */
[----:B------:R-:W0:Y:S07]  /*0010*/  S2R R5, SR_CTAID.X ;  /* 0x0000000000057919 */ /* 0x000e2e0000002500 */
[----:B------:R-:W1:Y:S02]  /*0020*/  LDC.64 R10, c[0x0][0x398] ;  /* 0x0000e600ff0a7b82 */ /* 0x000e640000000a00 */
[----:B-1----:R-:W-:-:S04]  /*0030*/  ISETP.GE.AND P0, PT, R11, 0x1, PT ;  /* 0x000000010b00780c */ /* 0x002fc80003f06270 */
[----:B0-----:R-:W-:-:S13]  /*0040*/  ISETP.GE.OR P0, PT, R5, R10, !P0 ;  /* 0x0000000a0500720c */ /* 0x001fda0004706670 */
[----:B------:R-:W-:Y:S05]  /*0050*/  @P0 EXIT ;  /* 0x000000000000094d */ /* 0x000fea0003800000 */
[----:B------:R-:W0:Y:S01]  /*0060*/  LDC.64 R2, c[0x0][0x388] ;  /* 0x0000e200ff027b82 */ /* 0x000e220000000a00 */
[----:B------:R-:W1:Y:S01]  /*0070*/  LDCU.64 UR4, c[0x0][0x358] ;  /* 0x00006b00ff0477ac */ /* 0x000e620008000a00 */
[----:B0-----:R-:W-:-:S06]  /*0080*/  IMAD.WIDE.U32 R2, R5, 0x4, R2 ;  /* 0x0000000405027825 */ /* 0x001fcc00078e0002 */
[----:B-1----:R-:W2:Y:S02]  /*0090*/  LDG.E.CONSTANT R2, desc[UR4][R2.64] ;  /* 0x0000000402027981 */ /* 0x002ea4000c1e9900 */
[----:B--2---:R-:W-:-:S13]  /*00a0*/  ISETP.GE.AND P0, PT, R2, R11, PT ;  /* 0x0000000b0200720c */ /* 0x004fda0003f06270 */
[----:B------:R-:W-:Y:S05]  /*00b0*/  @P0 EXIT ;  /* 0x000000000000094d */ /* 0x000fea0003800000 */
[----:B------:R-:W0:Y:S01]  /*00c0*/  S2R R0, SR_TID.X ;  /* 0x0000000000007919 */ /* 0x000e220000002100 */
[----:B------:R-:W-:Y:S01]  /*00d0*/  BSSY.RECONVERGENT B0, `(.L_x_0) ;  /* 0x000000e000007945 */ /* 0x000fe20003800200 */
[----:B------:R-:W-:Y:S02]  /*00e0*/  VIMNMX R13, PT, PT, RZ, R2, !PT ;  /* 0x00000002ff0d7248 */ /* 0x000fe40007fe0100 */
[----:B0-----:R-:W-:Y:S02]  /*00f0*/  ISETP.GT.AND P0, PT, R2, R0, PT ;  /* 0x000000000200720c */ /* 0x001fe40003f04270 */
[----:B------:R-:W-:-:S11]  /*0100*/  ISETP.NE.AND P1, PT, R0, RZ, PT ;  /* 0x000000ff0000720c */ /* 0x000fd60003f25270 */
[----:B------:R-:W-:Y:S05]  /*0110*/  @!P0 BRA `(.L_x_1) ;  /* 0x0000000000248947 */ /* 0x000fea0003800000 */
[----:B------:R-:W0:Y:S01]  /*0120*/  LDC R9, c[0x0][0x360] ;  /* 0x0000d800ff097b82 */ /* 0x000e220000000800 */
[----:B------:R-:W-:-:S07]  /*0130*/  MOV R15, 0x7fc00000 ;  /* 0x7fc00000000f7802 */ /* 0x000fce0000000f00 */
[----:B------:R-:W1:Y:S02]  /*0140*/  LDC.64 R6, c[0x0][0x3a0] ;  /* 0x0000e800ff067b82 */ /* 0x000e640000000a00 */
.L_x_2:
[----:B--2---:R-:W-:Y:S02]  /*0150*/  IMAD R3, R0, R10, R5 ;  /* 0x0000000a00037224 */ /* 0x004fe400078e0205 */
[----:B0-----:R-:W-:Y:S02]  /*0160*/  IMAD.IADD R0, R9, 0x1, R0 ;  /* 0x0000000109007824 */ /* 0x001fe400078e0200 */
[----:B-1----:R-:W-:-:S03]  /*0170*/  IMAD.WIDE R2, R3, 0x4, R6 ;  /* 0x0000000403027825 */ /* 0x002fc600078e0206 */
[----:B------:R-:W-:Y:S02]  /*0180*/  ISETP.GE.AND P0, PT, R0, R13, PT ;  /* 0x0000000d0000720c */ /* 0x000fe40003f06270 */
[----:B------:R2:W-:Y:S11]  /*0190*/  STG.E desc[UR4][R2.64], R15 ;  /* 0x0000000f02007986 */ /* 0x0005f6000c101904 */
[----:B------:R-:W-:Y:S05]  /*01a0*/  @!P0 BRA `(.L_x_2) ;  /* 0xfffffffc00e88947 */ /* 0x000fea000383ffff */
.L_x_1:
[----:B------:R-:W-:Y:S05]  /*01b0*/  BSYNC.RECONVERGENT B0 ;  /* 0x0000000000007941 */ /* 0x000fea0003800200 */
.L_x_0:
[----:B------:R-:W-:Y:S05]  /*01c0*/  @P1 EXIT ;  /* 0x000000000000194d */ /* 0x000fea0003800000 */
[----:B--2---:R-:W0:Y:S01]  /*01d0*/  LDC.64 R2, c[0x0][0x380] ;  /* 0x0000e000ff027b82 */ /* 0x004e220000000a00 */
[----:B------:R-:W-:-:S07]  /*01e0*/  IMAD R10, R13, R10, R5 ;  /* 0x0000000a0d0a7224 */ /* 0x000fce00078e0205 */
[----:B------:R-:W1:Y:S08]  /*01f0*/  LDC R7, c[0x0][0x390] ;  /* 0x0000e400ff077b82 */ /* 0x000e700000000800 */
[----:B------:R-:W1:Y:S01]  /*0200*/  LDC R6, c[0x0][0x394] ;  /* 0x0000e500ff067b82 */ /* 0x000e620000000800 */
[----:B0-----:R-:W-:-:S07]  /*0210*/  IMAD.WIDE.U32 R2, R10, 0x4, R2 ;  /* 0x000000040a027825 */ /* 0x001fce00078e0002 */
[----:B------:R-:W0:Y:S01]  /*0220*/  LDC.64 R14, c[0x0][0x3a0] ;  /* 0x0000e800ff0e7b82 */ /* 0x000e220000000a00 */
[----:B------:R-:W2:Y:S01]  /*0230*/  LDG.E.CONSTANT R4, desc[UR4][R2.64] ;  /* 0x0000000402047981 */ /* 0x000ea2000c1e9900 */
[----:B------:R-:W-:Y:S02]  /*0240*/  VIADD R9, R13, 0x1 ;  /* 0x000000010d097836 */ /* 0x000fe40000000000 */
[----:B------:R-:W-:Y:S01]  /*0250*/  HFMA2 R8, -RZ, RZ, 2, 0 ;  /* 0x40000000ff087431 */ /* 0x000fe200000001ff */
[C---:B-1----:R-:W-:Y:S02]  /*0260*/  VIMNMX3 R6, R7.reuse, 0x1, R6, !PT ;  /* 0x000000010706780f */ /* 0x042fe40007800106 */
[----:B------:R-:W-:Y:S02]  /*0270*/  VIMNMX R7, PT, PT, R7, 0x1, !PT ;  /* 0x0000000107077848 */ /* 0x000fe40007fe0100 */
[----:B------:R-:W-:-:S04]  /*0280*/  IADD3 R16, PT, PT, R13, R6, RZ ;  /* 0x000000060d107210 */ /* 0x000fc80007ffe0ff */
[----:B------:R-:W-:Y:S01]  /*0290*/  VIADDMNMX.U32 R22, R16, 0xffffffff, R11, PT ;  /* 0xffffffff10167846 */ /* 0x000fe2000380000b */
[----:B0-----:R-:W-:-:S03]  /*02a0*/  IMAD.WIDE.U32 R14, R10, 0x4, R14 ;  /* 0x000000040a0e7825 */ /* 0x001fc600078e000e */
[----:B------:R-:W-:Y:S02]  /*02b0*/  ISETP.GE.U32.AND P0, PT, R9, R22, PT ;  /* 0x000000160900720c */ /* 0x000fe40003f06070 */
[----:B--2---:R0:W-:Y:S11]  /*02c0*/  STG.E desc[UR4][R14.64], R4 ;  /* 0x000000040e007986 */ /* 0x0041f6000c101904 */
[----:B------:R-:W-:Y:S05]  /*02d0*/  @P0 BRA `(.L_x_3) ;  /* 0x0000001000540947 */ /* 0x000fea0003800000 */
[----:B------:R-:W-:Y:S01]  /*02e0*/  VIADD R0, R6, 0x1 ;  /* 0x0000000106007836 */ /* 0x000fe20000000000 */
[----:B0-----:R-:W-:-:S04]  /*02f0*/  MOV R14, R9 ;  /* 0x00000009000e7202 */ /* 0x001fc80000000f00 */
[----:B------:R-:W-:-:S04]  /*0300*/  I2FP.F32.U32 R11, R0 ;  /* 0x00000000000b7245 */ /* 0x000fc80000201000 */
[----:B------:R-:W0:Y:S08]  /*0310*/  MUFU.RCP R0, R11 ;  /* 0x0000000b00007308 */ /* 0x000e300000001000 */
[----:B------:R-:W1:Y:S01]  /*0320*/  FCHK P0, R8, R11 ;  /* 0x0000000b08007302 */ /* 0x000e620000000000 */
[----:B0-----:R-:W-:-:S04]  /*0330*/  FFMA R3, -R11, R0, 1 ;  /* 0x3f8000000b037423 */ /* 0x001fc80000000100 */
[----:B------:R-:W-:-:S04]  /*0340*/  FFMA R3, R0, R3, R0 ;  /* 0x0000000300037223 */ /* 0x000fc80000000000 */
[----:B------:R-:W-:-:S04]  /*0350*/  FFMA R0, R3, 2, RZ ;  /* 0x4000000003007823 */ /* 0x000fc800000000ff */
[----:B------:R-:W-:-:S04]  /*0360*/  FFMA R15, -R11, R0, 2 ;  /* 0x400000000b0f7423 */ /* 0x000fc80000000100 */
[----:B------:R-:W-:Y:S01]  /*0370*/  FFMA R3, R3, R15, R0 ;  /* 0x0000000f03037223 */ /* 0x000fe20000000000 */
[----:B-1----:R-:W-:Y:S06]  /*0380*/  @!P0 BRA `(.L_x_4) ;  /* 0x0000000000108947 */ /* 0x002fec0003800000 */
[----:B------:R-:W-:Y:S01]  /*0390*/  IMAD.MOV.U32 R3, RZ, RZ, R11 ;  /* 0x000000ffff037224 */ /* 0x000fe200078e000b */
[----:B------:R-:W-:-:S07]  /*03a0*/  MOV R2, 0x3c0 ;  /* 0x000003c000027802 */ /* 0x000fce0000000f00 */
[----:B------:R-:W-:Y:S05]  /*03b0*/  CALL.REL.NOINC `($__internal_2_$__cuda_sm3x_div_rn_noftz_f32_slowpath) ;  /* 0x0000003000ec7944 */ /* 0x000fea0003c00000 */
[----:B------:R-:W-:-:S07]  /*03c0*/  MOV R3, R11 ;  /* 0x0000000b00037202 */ /* 0x000fce0000000f00 */
.L_x_4:
[----:B------:R-:W-:-:S05]  /*03d0*/  LOP3.LUT R9, RZ, R13, RZ, 0x33, !PT ;  /* 0x0000000dff097212 */ /* 0x000fca00078e33ff */
[----:B------:R-:W-:-:S05]  /*03e0*/  IMAD.IADD R9, R22, 0x1, R9 ;  /* 0x0000000116097824 */ /* 0x000fca00078e0209 */
[----:B------:R-:W-:-:S13]  /*03f0*/  LOP3.LUT P0, R9, R9, 0x3, RZ, 0xc0, !PT ;  /* 0x0000000309097812 */ /* 0x000fda000780c0ff */
[----:B------:R-:W-:Y:S05]  /*0400*/  @!P0 BRA `(.L_x_5) ;  /* 0x0000000000508947 */ /* 0x000fea0003800000 */
[----:B------:R-:W0:Y:S01]  /*0410*/  LDC.64 R18, c[0x0][0x380] ;  /* 0x0000e000ff127b82 */ /* 0x000e220000000a00 */
[----:B------:R-:W1:Y:S01]  /*0420*/  LDCU UR6, c[0x0][0x398] ;  /* 0x00007300ff0677ac */ /* 0x000e620008000800 */
[----:B------:R-:W-:Y:S01]  /*0430*/  IADD3 R0, PT, PT, -R9, RZ, RZ ;  /* 0x000000ff09007210 */ /* 0x000fe20007ffe1ff */
[----:B------:R-:W-:-:S05]  /*0440*/  IMAD.MOV.U32 R2, RZ, RZ, R13 ;  /* 0x000000ffff027224 */ /* 0x000fca00078e000d */
[----:B------:R-:W2:Y:S01]  /*0450*/  LDC.64 R20, c[0x0][0x3a0] ;  /* 0x0000e800ff147b82 */ /* 0x000ea20000000a00 */
[----:B-1----:R-:W-:-:S07]  /*0460*/  IMAD R9, R14, UR6, R5 ;  /* 0x000000060e097c24 */ /* 0x002fce000f8e0205 */
.L_x_6:
[----:B0-----:R-:W-:-:S06]  /*0470*/  IMAD.WIDE R14, R9, 0x4, R18 ;  /* 0x00000004090e7825 */ /* 0x001fcc00078e0212 */
[----:B------:R-:W3:Y:S01]  /*0480*/  LDG.E.CONSTANT R15, desc[UR4][R14.64] ;  /* 0x000000040e0f7981 */ /* 0x000ee2000c1e9900 */
[----:B------:R-:W-:Y:S01]  /*0490*/  MOV R17, 0x7fc00000 ;  /* 0x7fc0000000117802 */ /* 0x000fe20000000f00 */
[----:B--2---:R-:W-:Y:S01]  /*04a0*/  IMAD.WIDE R24, R9, 0x4, R20 ;  /* 0x0000000409187825 */ /* 0x004fe200078e0214 */
[----:B------:R-:W-:-:S03]  /*04b0*/  IADD3 R2, PT, PT, R2, 0x1, RZ ;  /* 0x0000000102027810 */ /* 0x000fc60007ffe0ff */
[----:B------:R-:W-:Y:S01]  /*04c0*/  VIADD R0, R0, 0x1 ;  /* 0x0000000100007836 */ /* 0x000fe20000000000 */
[----:B------:R1:W-:Y:S01]  /*04d0*/  STG.E desc[UR4][R24.64], R17 ;  /* 0x0000001118007986 */ /* 0x0003e2000c101904 */
[----:B------:R-:W-:-:S03]  /*04e0*/  VIADD R9, R9, UR6 ;  /* 0x0000000609097c36 */ /* 0x000fc60008000000 */
[----:B------:R-:W-:Y:S02]  /*04f0*/  ISETP.NE.AND P1, PT, R0, RZ, PT ;  /* 0x000000ff0000720c */ /* 0x000fe40003f25270 */
[C---:B---3--:R-:W-:Y:S01]  /*0500*/  FSETP.NE.AND P0, PT, |R15|.reuse, +INF , PT ;  /* 0x7f8000000f00780b */ /* 0x048fe20003f05200 */
[----:B------:R-:W-:-:S12]  /*0510*/  FADD R11, R15, -R4 ;  /* 0x800000040f0b7221 */ /* 0x000fd80000000000 */
[----:B------:R-:W-:Y:S01]  /*0520*/  @P0 FFMA R4, R11, R3, R4 ;  /* 0x000000030b040223 */ /* 0x000fe20000000004 */
[----:B-1----:R-:W-:Y:S06]  /*0530*/  @P1 BRA `(.L_x_6) ;  /* 0xfffffffc00cc1947 */ /* 0x002fec000383ffff */
[----:B------:R-:W-:-:S07]  /*0540*/  IADD3 R14, PT, PT, R2, 0x1, RZ ;  /* 0x00000001020e7810 */ /* 0x000fce0007ffe0ff */
.L_x_5:
[----:B------:R-:W-:-:S04]  /*0550*/  IADD3 R0, PT, PT, R22, -0x2, -R13 ;  /* 0xfffffffe16007810 */ /* 0x000fc80007ffe80d */
[----:B------:R-:W-:-:S13]  /*0560*/  ISETP.GE.U32.AND P0, PT, R0, 0x3, PT ;  /* 0x000000030000780c */ /* 0x000fda0003f06070 */
[----:B------:R-:W-:Y:S05]  /*0570*/  @!P0 BRA `(.L_x_3) ;  /* 0x0000000c00ac8947 */ /* 0x000fea0003800000 */
[----:B------:R-:W0:Y:S01]  /*0580*/  LDC R0, c[0x0][0x398] ;  /* 0x0000e600ff007b82 */ /* 0x000e220000000800 */
[----:B------:R-:W-:-:S05]  /*0590*/  IMAD.IADD R2, R14, 0x1, -R22 ;  /* 0x000000010e027824 */ /* 0x000fca00078e0a16 */
[----:B------:R-:W-:Y:S02]  /*05a0*/  ISETP.GE.AND P0, PT, R2, RZ, PT ;  /* 0x000000ff0200720c */ /* 0x000fe40003f06270 */
[----:B------:R-:W1:Y:S01]  /*05b0*/  LDC.64 R18, c[0x0][0x380] ;  /* 0x0000e000ff127b82 */ /* 0x000e620000000a00 */
[----:B0-----:R-:W-:-:S10]  /*05c0*/  IMAD R11, R14, R0, R5 ;  /* 0x000000000e0b7224 */ /* 0x001fd400078e0205 */
[----:B------:R-:W-:Y:S05]  /*05d0*/  @P0 BRA `(.L_x_7) ;  /* 0x0000000c000c0947 */ /* 0x000fea0003800000 */
[----:B------:R-:W-:Y:S02]  /*05e0*/  IADD3 R9, PT, PT, -R2, RZ, RZ ;  /* 0x000000ff02097210 */ /* 0x000fe40007ffe1ff */
[----:B------:R-:W-:Y:S02]  /*05f0*/  PLOP3.LUT P0, PT, PT, PT, PT, 0x80, 0x8 ;  /* 0x000000000008781c */ /* 0x000fe40003f0f070 */
[----:B------:R-:W-:-:S13]  /*0600*/  ISETP.GT.AND P1, PT, R9, 0xc, PT ;  /* 0x0000000c0900780c */ /* 0x000fda0003f24270 */
[----:B------:R-:W-:Y:S05]  /*0610*/  @!P1 BRA `(.L_x_8) ;  /* 0x0000000400ec9947 */ /* 0x000fea0003800000 */
[----:B------:R-:W0:Y:S01]  /*0620*/  LDC.64 R24, c[0x0][0x380] ;  /* 0x0000e000ff187b82 */ /* 0x000e220000000a00 */
[----:B------:R-:W-:-:S07]  /*0630*/  PLOP3.LUT P0, PT, PT, PT, PT, 0x8, 0x80 ;  /* 0x000000000080781c */ /* 0x000fce0003f0e170 */
[----:B------:R-:W2:Y:S06]  /*0640*/  LDC.64 R20, c[0x0][0x3a0] ;  /* 0x0000e800ff147b82 */ /* 0x000eac0000000a00 */
.L_x_9:
[----:B0-----:R-:W-:-:S05]  /*0650*/  IMAD.WIDE R36, R11, 0x4, R24 ;  /* 0x000000040b247825 */ /* 0x001fca00078e0218 */
[----:B------:R-:W3:Y:S01]  /*0660*/  LDG.E.CONSTANT R35, desc[UR4][R36.64] ;  /* 0x0000000424237981 */ /* 0x000ee2000c1e9900 */
[----:B------:R-:W-:-:S05]  /*0670*/  IMAD.WIDE R14, R0, 0x4, R36 ;  /* 0x00000004000e7825 */ /* 0x000fca00078e0224 */
[----:B------:R0:W4:Y:S02]  /*0680*/  LDG.E.CONSTANT R26, desc[UR4][R14.64] ;  /* 0x000000040e1a7981 */ /* 0x000124000c1e9900 */
[----:B0-----:R-:W-:-:S05]  /*0690*/  IMAD.WIDE R14, R0, 0x4, R14 ;  /* 0x00000004000e7825 */ /* 0x001fca00078e020e */
[----:B------:R-:W5:Y:S01]  /*06a0*/  LDG.E.CONSTANT R27, desc[UR4][R14.64] ;  /* 0x000000040e1b7981 */ /* 0x000f62000c1e9900 */
[----:B------:R-:W-:-:S04]  /*06b0*/  IMAD.WIDE R28, R0, 0x4, R14 ;  /* 0x00000004001c7825 */ /* 0x000fc800078e020e */
[----:B------:R-:W-:Y:S02]  /*06c0*/  IMAD R17, R0, 0x4, R11 ;  /* 0x0000000400117824 */ /* 0x000fe400078e020b */
[----:B------:R-:W2:Y:S02]  /*06d0*/  LDG.E.CONSTANT R29, desc[UR4][R28.64] ;  /* 0x000000041c1d7981 */ /* 0x000ea4000c1e9900 */
[----:B------:R-:W-:-:S05]  /*06e0*/  IMAD.WIDE R32, R17, 0x4, R24 ;  /* 0x0000000411207825 */ /* 0x000fca00078e0218 */
[----:B------:R0:W2:Y:S02]  /*06f0*/  LDG.E.CONSTANT R31, desc[UR4][R32.64] ;  /* 0x00000004201f7981 */ /* 0x0000a4000c1e9900 */
[----:B0-----:R-:W-:-:S05]  /*0700*/  IMAD.WIDE R32, R0, 0x4, R32 ;  /* 0x0000000400207825 */ /* 0x001fca00078e0220 */
[----:B------:R-:W2:Y:S01]  /*0710*/  LDG.E.CONSTANT R9, desc[UR4][R32.64] ;  /* 0x0000000420097981 */ /* 0x000ea2000c1e9900 */
[----:B------:R-:W-:-:S05]  /*0720*/  IMAD.WIDE R36, R0, 0x4, R32 ;  /* 0x0000000400247825 */ /* 0x000fca00078e0220 */
[----:B------:R0:W2:Y:S01]  /*0730*/  LDG.E.CONSTANT R14, desc[UR4][R36.64] ;  /* 0x00000004240e7981 */ /* 0x0000a2000c1e9900 */
[C---:B------:R-:W-:Y:S01]  /*0740*/  LEA R15, R0.reuse, R17, 0x2 ;  /* 0x00000011000f7211 */ /* 0x040fe200078e10ff */
[----:B0-----:R-:W-:-:S05]  /*0750*/  IMAD.WIDE R36, R0, 0x4, R36 ;  /* 0x0000000400247825 */ /* 0x001fca00078e0224 */
[----:B------:R0:W2:Y:S01]  /*0760*/  LDG.E.CONSTANT R12, desc[UR4][R36.64] ;  /* 0x00000004240c7981 */ /* 0x0000a2000c1e9900 */
[----:B------:R-:W-:-:S05]  /*0770*/  IMAD.WIDE R32, R15, 0x4, R24 ;  /* 0x000000040f207825 */ /* 0x000fca00078e0218 */
[----:B------:R1:W2:Y:S01]  /*0780*/  LDG.E.CONSTANT R23, desc[UR4][R32.64] ;  /* 0x0000000420177981 */ /* 0x0002a2000c1e9900 */
[C---:B---3--:R-:W-:Y:S01]  /*0790*/  FSETP.NE.AND P1, PT, |R35|.reuse, +INF , PT ;  /* 0x7f8000002300780b */ /* 0x048fe20003f25200 */
[----:B------:R-:W-:Y:S01]  /*07a0*/  FADD R28, R35, -R4 ;  /* 0x80000004231c7221 */ /* 0x000fe20000000000 */
[----:B------:R-:W-:Y:S01]  /*07b0*/  IMAD.WIDE R34, R0, 0x4, R32 ;  /* 0x0000000400227825 */ /* 0x000fe200078e0220 */
[----:B----4-:R-:W-:-:S04]  /*07c0*/  FSETP.NE.AND P2, PT, |R26|, +INF , PT ;  /* 0x7f8000001a00780b */ /* 0x010fc80003f45200 */
[----:B------:R-:W3:Y:S01]  /*07d0*/  LDG.E.CONSTANT R33, desc[UR4][R34.64] ;  /* 0x0000000422217981 */ /* 0x000ee2000c1e9900 */
[----:B0-----:R-:W-:-:S05]  /*07e0*/  IMAD.WIDE R36, R0, 0x4, R34 ;  /* 0x0000000400247825 */ /* 0x001fca00078e0222 */
[----:B------:R-:W-:-:S04]  /*07f0*/  @P1 FFMA R4, R28, R3, R4 ;  /* 0x000000031c041223 */ /* 0x000fc80000000004 */
[----:B------:R-:W-:Y:S01]  /*0800*/  FADD R26, -R4, R26 ;  /* 0x0000001a041a7221 */ /* 0x000fe20000000100 */
[----:B------:R0:W4:Y:S01]  /*0810*/  LDG.E.CONSTANT R35, desc[UR4][R36.64] ;  /* 0x0000000424237981 */ /* 0x000122000c1e9900 */
[----:B-----5:R-:W-:Y:S02]  /*0820*/  FSETP.NE.AND P1, PT, |R27|, +INF , PT ;  /* 0x7f8000001b00780b */ /* 0x020fe40003f25200 */
[----:B------:R-:W-:Y:S01]  /*0830*/  @P2 FFMA R4, R26, R3, R4 ;  /* 0x000000031a042223 */ /* 0x000fe20000000004 */
[C---:B-1----:R-:W-:Y:S02]  /*0840*/  IMAD R32, R0.reuse, 0x4, R15 ;  /* 0x0000000400207824 */ /* 0x042fe400078e020f */
[----:B0-----:R-:W-:-:S04]  /*0850*/  IMAD.WIDE R36, R0, 0x4, R36 ;  /* 0x0000000400247825 */ /* 0x001fc800078e0224 */
[----:B------:R-:W-:Y:S02]  /*0860*/  FADD R27, -R4, R27 ;  /* 0x0000001b041b7221 */ /* 0x000fe40000000100 */
[----:B------:R-:W5:Y:S02]  /*0870*/  LDG.E.CONSTANT R37, desc[UR4][R36.64] ;  /* 0x0000000424257981 */ /* 0x000f64000c1e9900 */
[----:B------:R-:W-:Y:S01]  /*0880*/  @P1 FFMA R4, R27, R3, R4 ;  /* 0x000000031b041223 */ /* 0x000fe20000000004 */
[----:B------:R-:W-:Y:S01]  /*0890*/  IMAD.WIDE R26, R32, 0x4, R24 ;  /* 0x00000004201a7825 */ /* 0x000fe200078e0218 */
[----:B--2---:R-:W-:-:S04]  /*08a0*/  FSETP.NE.AND P1, PT, |R29|, +INF , PT ;  /* 0x7f8000001d00780b */ /* 0x004fc80003f25200 */
[----:B------:R0:W2:Y:S01]  /*08b0*/  LDG.E.CONSTANT R34, desc[UR4][R26.64] ;  /* 0x000000041a227981 */ /* 0x0000a2000c1e9900 */
[----:B------:R-:W-:Y:S01]  /*08c0*/  FADD R29, -R4, R29 ;  /* 0x0000001d041d7221 */ /* 0x000fe20000000100 */
[----:B0-----:R-:W-:-:S07]  /*08d0*/  IMAD.WIDE R26, R0, 0x4, R26 ;  /* 0x00000004001a7825 */ /* 0x001fce00078e021a */
[----:B------:R-:W-:Y:S01]  /*08e0*/  @P1 FFMA R4, R29, R3, R4 ;  /* 0x000000031d041223 */ /* 0x000fe20000000004 */
[----:B------:R-:W2:Y:S01]  /*08f0*/  LDG.E.CONSTANT R36, desc[UR4][R26.64] ;  /* 0x000000041a247981 */ /* 0x000ea2000c1e9900 */
[----:B------:R-:W-:Y:S01]  /*0900*/  IMAD.WIDE R28, R0, 0x4, R26 ;  /* 0x00000004001c7825 */ /* 0x000fe200078e021a */
[----:B------:R-:W-:-:S03]  /*0910*/  FSETP.NE.AND P2, PT, |R31|, +INF , PT ;  /* 0x7f8000001f00780b */ /* 0x000fc60003f45200 */
[----:B------:R-:W-:Y:S01]  /*0920*/  FADD R31, -R4, R31 ;  /* 0x0000001f041f7221 */ /* 0x000fe20000000100 */
[----:B------:R-:W2:Y:S09]  /*0930*/  LDG.E.CONSTANT R27, desc[UR4][R28.64] ;  /* 0x000000041c1b7981 */ /* 0x000eb2000c1e9900 */
[----:B------:R-:W-:Y:S01]  /*0940*/  @P2 FFMA R4, R31, R3, R4 ;  /* 0x000000031f042223 */ /* 0x000fe20000000004 */
[----:B------:R-:W-:-:S05]  /*0950*/  IMAD.WIDE R30, R0, 0x4, R28 ;  /* 0x00000004001e7825 */ /* 0x000fca00078e021c */
[----:B------:R0:W2:Y:S01]  /*0960*/  LDG.E.CONSTANT R26, desc[UR4][R30.64] ;  /* 0x000000041e1a7981 */ /* 0x0000a2000c1e9900 */
[----:B------:R-:W-:Y:S01]  /*0970*/  FSETP.NE.AND P1, PT, |R9|, +INF , PT ;  /* 0x7f8000000900780b */ /* 0x000fe20003f25200 */
[----:B------:R-:W-:Y:S01]  /*0980*/  FADD R9, -R4, R9 ;  /* 0x0000000904097221 */ /* 0x000fe20000000100 */
[----:B------:R-:W-:-:S11]  /*0990*/  FSETP.NE.AND P2, PT, |R14|, +INF , PT ;  /* 0x7f8000000e00780b */ /* 0x000fd60003f45200 */
[----:B------:R-:W-:-:S04]  /*09a0*/  @P1 FFMA R4, R9, R3, R4 ;  /* 0x0000000309041223 */ /* 0x000fc80000000004 */
[----:B------:R-:W-:Y:S01]  /*09b0*/  FADD R9, -R4, R14 ;  /* 0x0000000e04097221 */ /* 0x000fe20000000100 */
[----:B0-----:R-:W-:Y:S01]  /*09c0*/  IMAD.WIDE R30, R11, 0x4, R20 ;  /* 0x000000040b1e7825 */ /* 0x001fe200078e0214 */
[----:B------:R-:W-:-:S03]  /*09d0*/  FSETP.NE.AND P1, PT, |R12|, +INF , PT ;  /* 0x7f8000000c00780b */ /* 0x000fc60003f25200 */
[----:B------:R-:W-:Y:S01]  /*09e0*/  @P2 FFMA R4, R9, R3, R4 ;  /* 0x0000000309042223 */ /* 0x000fe20000000004 */
[----:B------:R-:W-:-:S05]  /*09f0*/  MOV R9, 0x7fc00000 ;  /* 0x7fc0000000097802 */ /* 0x000fca0000000f00 */
[----:B------:R0:W-:Y:S01]  /*0a00*/  STG.E desc[UR4][R30.64], R9 ;  /* 0x000000091e007986 */ /* 0x0001e2000c101904 */
[----:B------:R-:W-:Y:S01]  /*0a10*/  FSETP.NE.AND P2, PT, |R23|, +INF , PT ;  /* 0x7f8000001700780b */ /* 0x000fe20003f45200 */
[----:B------:R-:W-:Y:S01]  /*0a20*/  FADD R11, -R4, R12 ;  /* 0x0000000c040b7221 */ /* 0x000fe20000000100 */
[----:B0-----:R-:W-:-:S04]  /*0a30*/  IMAD.WIDE R30, R0, 0x4, R30 ;  /* 0x00000004001e7825 */ /* 0x001fc800078e021e */
[-C--:B------:R-:W-:Y:S01]  /*0a40*/  @P1 FFMA R4, R11, R3.reuse, R4 ;  /* 0x000000030b041223 */ /* 0x080fe20000000004 */
[----:B------:R-:W-:Y:S01]  /*0a50*/  IMAD.WIDE R28, R0, 0x4, R30 ;  /* 0x00000004001c7825 */ /* 0x000fe200078e021e */
[----:B------:R0:W-:Y:S03]  /*0a60*/  STG.E desc[UR4][R30.64], R9 ;  /* 0x000000091e007986 */ /* 0x0001e6000c101904 */
[----:B------:R-:W-:Y:S01]  /*0a70*/  FADD R23, -R4, R23 ;  /* 0x0000001704177221 */ /* 0x000fe20000000100 */
[----:B------:R1:W-:Y:S03]  /*0a80*/  STG.E desc[UR4][R28.64], R9 ;  /* 0x000000091c007986 */ /* 0x0003e6000c101904 */
[----:B------:R-:W-:Y:S01]  /*0a90*/  @P2 FFMA R4, R23, R3, R4 ;  /* 0x0000000317042223 */ /* 0x000fe20000000004 */
[----:B0-----:R-:W-:-:S04]  /*0aa0*/  IMAD.WIDE R30, R17, 0x4, R20 ;  /* 0x00000004111e7825 */ /* 0x001fc800078e0214 */
[----:B-1----:R-:W-:-:S05]  /*0ab0*/  IMAD.WIDE R28, R0, 0x4, R28 ;  /* 0x00000004001c7825 */ /* 0x002fca00078e021c */
[----:B------:R-:W-:Y:S04]  /*0ac0*/  STG.E desc[UR4][R28.64], R9 ;  /* 0x000000091c007986 */ /* 0x000fe8000c101904 */
[----:B------:R0:W-:Y:S01]  /*0ad0*/  STG.E desc[UR4][R30.64], R9 ;  /* 0x000000091e007986 */ /* 0x0001e2000c101904 */
[----:B------:R-:W-:-:S04]  /*0ae0*/  IMAD.WIDE R14, R15, 0x4, R20 ;  /* 0x000000040f0e7825 */ /* 0x000fc800078e0214 */
[----:B0-----:R-:W-:-:S04]  /*0af0*/  IMAD.WIDE R30, R0, 0x4, R30 ;  /* 0x00000004001e7825 */ /* 0x001fc800078e021e */
[C---:B------:R-:W-:Y:S01]  /*0b00*/  IMAD.WIDE R28, R0.reuse, 0x4, R30 ;  /* 0x00000004001c7825 */ /* 0x040fe200078e021e */
[----:B------:R0:W-:Y:S04]  /*0b10*/  STG.E desc[UR4][R30.64], R9 ;  /* 0x000000091e007986 */ /* 0x0001e8000c101904 */
[----:B------:R1:W-:Y:S01]  /*0b20*/  STG.E desc[UR4][R28.64], R9 ;  /* 0x000000091c007986 */ /* 0x0003e2000c101904 */
[----:B0-----:R-:W-:-:S04]  /*0b30*/  IMAD.WIDE R30, R0, 0x4, R28 ;  /* 0x00000004001e7825 */ /* 0x001fc800078e021c */
[----:B-1----:R-:W-:Y:S01]  /*0b40*/  IMAD.WIDE R28, R0, 0x4, R14 ;  /* 0x00000004001c7825 */ /* 0x002fe200078e020e */
[----:B------:R0:W-:Y:S04]  /*0b50*/  STG.E desc[UR4][R30.64], R9 ;  /* 0x000000091e007986 */ /* 0x0001e8000c101904 */
[----:B------:R1:W-:Y:S01]  /*0b60*/  STG.E desc[UR4][R14.64], R9 ;  /* 0x000000090e007986 */ /* 0x0003e2000c101904 */
[----:B0-----:R-:W-:-:S03]  /*0b70*/  IMAD.WIDE R30, R32, 0x4, R20 ;  /* 0x00000004201e7825 */ /* 0x001fc600078e0214 */
[----:B------:R0:W-:Y:S01]  /*0b80*/  STG.E desc[UR4][R28.64], R9 ;  /* 0x000000091c007986 */ /* 0x0001e2000c101904 */
[----:B-1----:R-:W-:-:S04]  /*0b90*/  IMAD.WIDE R14, R0, 0x4, R28 ;  /* 0x00000004000e7825 */ /* 0x002fc800078e021c */
[----:B0-----:R-:W-:Y:S01]  /*0ba0*/  IMAD.WIDE R28, R0, 0x4, R30 ;  /* 0x00000004001c7825 */ /* 0x001fe200078e021e */
[----:B------:R0:W-:Y:S03]  /*0bb0*/  STG.E desc[UR4][R14.64], R9 ;  /* 0x000000090e007986 */ /* 0x0001e6000c101904 */
[----:B------:R-:W-:Y:S02]  /*0bc0*/  VIADD R2, R2, 0x10 ;  /* 0x0000001002027836 */ /* 0x000fe40000000000 */
[----:B0-----:R-:W-:-:S05]  /*0bd0*/  IMAD.WIDE R14, R0, 0x4, R14 ;  /* 0x00000004000e7825 */ /* 0x001fca00078e020e */
[----:B------:R0:W-:Y:S04]  /*0be0*/  STG.E desc[UR4][R14.64], R9 ;  /* 0x000000090e007986 */ /* 0x0001e8000c101904 */
[----:B------:R0:W-:Y:S04]  /*0bf0*/  STG.E desc[UR4][R30.64], R9 ;  /* 0x000000091e007986 */ /* 0x0001e8000c101904 */
[----:B------:R0:W-:Y:S01]  /*0c00*/  STG.E desc[UR4][R28.64], R9 ;  /* 0x000000091c007986 */ /* 0x0001e2000c101904 */
[----:B---3--:R-:W-:Y:S01]  /*0c10*/  FSETP.NE.AND P1, PT, |R33|, +INF , PT ;  /* 0x7f8000002100780b */ /* 0x008fe20003f25200 */
[----:B------:R-:W-:Y:S01]  /*0c20*/  FADD R33, -R4, R33 ;  /* 0x0000002104217221 */ /* 0x000fe20000000100 */
[----:B----4-:R-:W-:-:S11]  /*0c30*/  FSETP.NE.AND P2, PT, |R35|, +INF , PT ;  /* 0x7f8000002300780b */ /* 0x010fd60003f45200 */
[----:B------:R-:W-:-:S04]  /*0c40*/  @P1 FFMA R4, R33, R3, R4 ;  /* 0x0000000321041223 */ /* 0x000fc80000000004 */
[----:B------:R-:W-:Y:S01]  /*0c50*/  FADD R35, -R4, R35 ;  /* 0x0000002304237221 */ /* 0x000fe20000000100 */
[----:B-----5:R-:W-:-:S03]  /*0c60*/  FSETP.NE.AND P1, PT, |R37|, +INF , PT ;  /* 0x7f8000002500780b */ /* 0x020fc60003f25200 */
[----:B------:R-:W-:-:S04]  /*0c70*/  @P2 FFMA R4, R35, R3, R4 ;  /* 0x0000000323042223 */ /* 0x000fc80000000004 */
[----:B------:R-:W-:Y:S01]  /*0c80*/  FADD R37, -R4, R37 ;  /* 0x0000002504257221 */ /* 0x000fe20000000100 */
[----:B--2---:R-:W-:-:S05]  /*0c90*/  FSETP.NE.AND P2, PT, |R34|, +INF , PT ;  /* 0x7f8000002200780b */ /* 0x004fca0003f45200 */
[----:B------:R-:W-:-:S04]  /*0ca0*/  @P1 FFMA R4, R37, R3, R4 ;  /* 0x0000000325041223 */ /* 0x000fc80000000004 */
[----:B------:R-:W-:Y:S01]  /*0cb0*/  FADD R11, -R4, R34 ;  /* 0x00000022040b7221 */ /* 0x000fe20000000100 */
[----:B------:R-:W-:-:S03]  /*0cc0*/  FSETP.NE.AND P1, PT, |R36|, +INF , PT ;  /* 0x7f8000002400780b */ /* 0x000fc60003f25200 */
[----:B------:R-:W-:Y:S01]  /*0cd0*/  @P2 FFMA R4, R11, R3, R4 ;  /* 0x000000030b042223 */ /* 0x000fe20000000004 */
[----:B------:R-:W-:-:S04]  /*0ce0*/  IMAD.WIDE R34, R0, 0x4, R28 ;  /* 0x0000000400227825 */ /* 0x000fc800078e021c */
[----:B------:R-:W-:Y:S01]  /*0cf0*/  FADD R11, -R4, R36 ;  /* 0x00000024040b7221 */ /* 0x000fe20000000100 */
[----:B------:R-:W-:Y:S01]  /*0d00*/  FSETP.NE.AND P2, PT, |R27|, +INF , PT ;  /* 0x7f8000001b00780b */ /* 0x000fe20003f45200 */
[----:B------:R-:W-:-:S04]  /*0d10*/  IMAD.WIDE R36, R0, 0x4, R34 ;  /* 0x0000000400247825 */ /* 0x000fc800078e0222 */
[-C--:B------:R-:W-:Y:S01]  /*0d20*/  @P1 FFMA R4, R11, R3.reuse, R4 ;  /* 0x000000030b041223 */ /* 0x080fe20000000004 */
[----:B------:R0:W-:Y:S03]  /*0d30*/  STG.E desc[UR4][R34.64], R9 ;  /* 0x0000000922007986 */ /* 0x0001e6000c101904 */
[----:B------:R-:W-:Y:S01]  /*0d40*/  FADD R27, -R4, R27 ;  /* 0x0000001b041b7221 */ /* 0x000fe20000000100 */
[----:B------:R0:W-:Y:S01]  /*0d50*/  STG.E desc[UR4][R36.64], R9 ;  /* 0x0000000924007986 */ /* 0x0001e2000c101904 */
[----:B------:R-:W-:Y:S02]  /*0d60*/  FSETP.NE.AND P1, PT, |R26|, +INF , PT ;  /* 0x7f8000001a00780b */ /* 0x000fe40003f25200 */
[----:B------:R-:W-:Y:S01]  /*0d70*/  @P2 FFMA R4, R27, R3, R4 ;  /* 0x000000031b042223 */ /* 0x000fe20000000004 */
[----:B------:R-:W-:-:S03]  /*0d80*/  ISETP.GE.AND P2, PT, R2, -0xc, PT ;  /* 0xfffffff40200780c */ /* 0x000fc60003f46270 */
[----:B------:R-:W-:-:S07]  /*0d90*/  FADD R11, -R4, R26 ;  /* 0x0000001a040b7221 */ /* 0x000fce0000000100 */
[----:B------:R-:W-:Y:S01]  /*0da0*/  @P1 FFMA R4, R11, R3, R4 ;  /* 0x000000030b041223 */ /* 0x000fe20000000004 */
[----:B------:R-:W-:Y:S02]  /*0db0*/  LEA R11, R0, R32, 0x2 ;  /* 0x00000020000b7211 */ /* 0x000fe400078e10ff */
[----:B0-----:R-:W-:Y:S05]  /*0dc0*/  @!P2 BRA `(.L_x_9) ;  /* 0xfffffff80020a947 */ /* 0x001fea000383ffff */
.L_x_8:
[----:B------:R-:W-:-:S05]  /*0dd0*/  IMAD.MOV R9, RZ, RZ, -R2 ;  /* 0x000000ffff097224 */ /* 0x000fca00078e0a02 */
[----:B------:R-:W-:-:S13]  /*0de0*/  ISETP.GT.AND P1, PT, R9, 0x4, PT ;  /* 0x000000040900780c */ /* 0x000fda0003f24270 */
[----:B------:R-:W-:Y:S05]  /*0df0*/  @!P1 BRA `(.L_x_10) ;  /* 0x0000000000fc9947 */ /* 0x000fea0003800000 */
[----:B------:R-:W0:Y:S02]  /*0e00*/  LDC.64 R30, c[0x0][0x380] ;  /* 0x0000e000ff1e7b82 */ /* 0x000e240000000a00 */
[----:B0-----:R-:W-:-:S05]  /*0e10*/  IMAD.WIDE R20, R11, 0x4, R30 ;  /* 0x000000040b147825 */ /* 0x001fca00078e021e */
[----:B------:R-:W2:Y:S01]  /*0e20*/  LDG.E.CONSTANT R28, desc[UR4][R20.64] ;  /* 0x00000004141c7981 */ /* 0x000ea2000c1e9900 */
[----:B------:R-:W-:-:S05]  /*0e30*/  IMAD.WIDE R36, R0, 0x4, R20 ;  /* 0x0000000400247825 */ /* 0x000fca00078e0214 */
[----:B------:R-:W3:Y:S01]  /*0e40*/  LDG.E.CONSTANT R33, desc[UR4][R36.64] ;  /* 0x0000000424217981 */ /* 0x000ee2000c1e9900 */
[----:B------:R-:W-:-:S05]  /*0e50*/  IMAD.WIDE R14, R0, 0x4, R36 ;  /* 0x00000004000e7825 */ /* 0x000fca00078e0224 */
[----:B------:R0:W4:Y:S01]  /*0e60*/  LDG.E.CONSTANT R12, desc[UR4][R14.64] ;  /* 0x000000040e0c7981 */ /* 0x000122000c1e9900 */
[C---:B------:R-:W-:Y:S01]  /*0e70*/  IMAD.WIDE R34, R0.reuse, 0x4, R14 ;  /* 0x0000000400227825 */ /* 0x040fe200078e020e */
[----:B------:R-:W-:-:S05]  /*0e80*/  LEA R9, R0, R11, 0x2 ;  /* 0x0000000b00097211 */ /* 0x000fca00078e10ff */
[----:B------:R-:W5:Y:S01]  /*0e90*/  LDG.E.CONSTANT R35, desc[UR4][R34.64] ;  /* 0x0000000422237981 */ /* 0x000f62000c1e9900 */
[----:B------:R-:W-:Y:S01]  /*0ea0*/  IMAD.WIDE R30, R9, 0x4, R30 ;  /* 0x00000004091e7825 */ /* 0x000fe200078e021e */
[----:B0-----:R-:W0:Y:S04]  /*0eb0*/  LDC.64 R14, c[0x0][0x3a0] ;  /* 0x0000e800ff0e7b82 */ /* 0x001e280000000a00 */
[----:B------:R1:W5:Y:S01]  /*0ec0*/  LDG.E.CONSTANT R29, desc[UR4][R30.64] ;  /* 0x000000041e1d7981 */ /* 0x000362000c1e9900 */
[----:B------:R-:W-:-:S05]  /*0ed0*/  IMAD.WIDE R26, R0, 0x4, R30 ;  /* 0x00000004001a7825 */ /* 0x000fca00078e021e */
[----:B------:R-:W5:Y:S01]  /*0ee0*/  LDG.E.CONSTANT R23, desc[UR4][R26.64] ;  /* 0x000000041a177981 */ /* 0x000f62000c1e9900 */
[----:B------:R-:W-:-:S05]  /*0ef0*/  IMAD.WIDE R24, R0, 0x4, R26 ;  /* 0x0000000400187825 */ /* 0x000fca00078e021a */
[----:B------:R-:W5:Y:S01]  /*0f00*/  LDG.E.CONSTANT R17, desc[UR4][R24.64] ;  /* 0x0000000418117981 */ /* 0x000f62000c1e9900 */
[----:B------:R-:W-:-:S05]  /*0f10*/  IMAD.WIDE R20, R0, 0x4, R24 ;  /* 0x0000000400147825 */ /* 0x000fca00078e0218 */
[----:B------:R1:W5:Y:S01]  /*0f20*/  LDG.E.CONSTANT R37, desc[UR4][R20.64] ;  /* 0x0000000414257981 */ /* 0x000362000c1e9900 */
[----:B------:R-:W-:Y:S02]  /*0f30*/  IADD3 R2, PT, PT, R2, 0x8, RZ ;  /* 0x0000000802027810 */ /* 0x000fe40007ffe0ff */
[----:B--2---:R-:W-:Y:S01]  /*0f40*/  FSETP.NE.AND P0, PT, |R28|, +INF , PT ;  /* 0x7f8000001c00780b */ /* 0x004fe20003f05200 */
[----:B------:R-:W-:Y:S01]  /*0f50*/  FADD R28, -R4, R28 ;  /* 0x0000001c041c7221 */ /* 0x000fe20000000100 */
[----:B---3--:R-:W-:-:S11]  /*0f60*/  FSETP.NE.AND P1, PT, |R33|, +INF , PT ;  /* 0x7f8000002100780b */ /* 0x008fd60003f25200 */
[----:B------:R-:W-:Y:S01]  /*0f70*/  @P0 FFMA R4, R28, R3, R4 ;  /* 0x000000031c040223 */ /* 0x000fe20000000004 */
[----:B----4-:R-:W-:-:S03]  /*0f80*/  FSETP.NE.AND P0, PT, |R12|, +INF , PT ;  /* 0x7f8000000c00780b */ /* 0x010fc60003f05200 */
[----:B------:R-:W-:-:S04]  /*0f90*/  FADD R33, -R4, R33 ;  /* 0x0000002104217221 */ /* 0x000fc80000000100 */
[----:B------:R-:W-:Y:S01]  /*0fa0*/  @P1 FFMA R4, R33, R3, R4 ;  /* 0x0000000321041223 */ /* 0x000fe20000000004 */
[----:B0-----:R-:W-:Y:S01]  /*0fb0*/  IMAD.WIDE R32, R11, 0x4, R14 ;  /* 0x000000040b207825 */ /* 0x001fe200078e020e */
[----:B-----5:R-:W-:-:S03]  /*0fc0*/  FSETP.NE.AND P1, PT, |R35|, +INF , PT ;  /* 0x7f8000002300780b */ /* 0x020fc60003f25200 */
[----:B------:R-:W-:Y:S01]  /*0fd0*/  FADD R11, -R4, R12 ;  /* 0x0000000c040b7221 */ /* 0x000fe20000000100 */
[----:B------:R-:W-:-:S04]  /*0fe0*/  IMAD.WIDE R14, R9, 0x4, R14 ;  /* 0x00000004090e7825 */ /* 0x000fc800078e020e */
[----:B------:R-:W-:Y:S01]  /*0ff0*/  @P0 FFMA R4, R11, R3, R4 ;  /* 0x000000030b040223 */ /* 0x000fe20000000004 */
[----:B-1----:R-:W-:Y:S01]  /*1000*/  IMAD.WIDE R30, R0, 0x4, R32 ;  /* 0x00000004001e7825 */ /* 0x002fe200078e0220 */
[----:B------:R-:W-:-:S03]  /*1010*/  FSETP.NE.AND P0, PT, |R29|, +INF , PT ;  /* 0x7f8000001d00780b */ /* 0x000fc60003f05200 */
[----:B------:R-:W-:Y:S01]  /*1020*/  FADD R35, -R4, R35 ;  /* 0x0000002304237221 */ /* 0x000fe20000000100 */
[----:B------:R-:W-:-:S04]  /*1030*/  IMAD.WIDE R20, R0, 0x4, R14 ;  /* 0x0000000400147825 */ /* 0x000fc800078e020e */
[----:B------:R-:W-:Y:S01]  /*1040*/  @P1 FFMA R4, R35, R3, R4 ;  /* 0x0000000323041223 */ /* 0x000fe20000000004 */
[----:B------:R-:W-:Y:S01]  /*1050*/  IMAD.WIDE R24, R0, 0x4, R30 ;  /* 0x0000000400187825 */ /* 0x000fe200078e021e */
[----:B------:R-:W-:-:S03]  /*1060*/  FSETP.NE.AND P1, PT, |R23|, +INF , PT ;  /* 0x7f8000001700780b */ /* 0x000fc60003f25200 */
[----:B------:R-:W-:Y:S01]  /*1070*/  FADD R11, -R4, R29 ;  /* 0x0000001d040b7221 */ /* 0x000fe20000000100 */
[----:B------:R-:W-:Y:S02]  /*1080*/  IMAD.MOV.U32 R12, RZ, RZ, 0x7fc00000 ;  /* 0x7fc00000ff0c7424 */ /* 0x000fe400078e00ff */
[----:B------:R-:W-:-:S04]  /*1090*/  IMAD.WIDE R26, R0, 0x4, R20 ;  /* 0x00000004001a7825 */ /* 0x000fc800078e0214 */
[----:B------:R-:W-:Y:S01]  /*10a0*/  @P0 FFMA R4, R11, R3, R4 ;  /* 0x000000030b040223 */ /* 0x000fe20000000004 */
[----:B------:R-:W-:Y:S01]  /*10b0*/  FSETP.NE.AND P0, PT, |R17|, +INF , PT ;  /* 0x7f8000001100780b */ /* 0x000fe20003f05200 */
[----:B------:R0:W-:Y:S01]  /*10c0*/  STG.E desc[UR4][R32.64], R12 ;  /* 0x0000000c20007986 */ /* 0x0001e2000c101904 */
[----:B------:R-:W-:-:S04]  /*10d0*/  IMAD.WIDE R28, R0, 0x4, R24 ;  /* 0x00000004001c7825 */ /* 0x000fc800078e0218 */
[----:B------:R-:W-:Y:S01]  /*10e0*/  FADD R23, -R4, R23 ;  /* 0x0000001704177221 */ /* 0x000fe20000000100 */
[----:B------:R0:W-:Y:S01]  /*10f0*/  STG.E desc[UR4][R30.64], R12 ;  /* 0x0000000c1e007986 */ /* 0x0001e2000c101904 */
[----:B------:R-:W-:-:S04]  /*1100*/  IMAD.WIDE R34, R0, 0x4, R26 ;  /* 0x0000000400227825 */ /* 0x000fc800078e021a */
[-C--:B------:R-:W-:Y:S01]  /*1110*/  @P1 FFMA R4, R23, R3.reuse, R4 ;  /* 0x0000000317041223 */ /* 0x080fe20000000004 */
[----:B------:R-:W-:Y:S01]  /*1120*/  FSETP.NE.AND P1, PT, |R37|, +INF , PT ;  /* 0x7f8000002500780b */ /* 0x000fe20003f25200 */
[----:B------:R0:W-:Y:S01]  /*1130*/  STG.E desc[UR4][R24.64], R12 ;  /* 0x0000000c18007986 */ /* 0x0001e2000c101904 */
[----:B------:R-:W-:Y:S02]  /*1140*/  IMAD R11, R0, 0x4, R9 ;  /* 0x00000004000b7824 */ /* 0x000fe400078e0209 */
[----:B------:R-:W-:Y:S01]  /*1150*/  FADD R17, -R4, R17 ;  /* 0x0000001104117221 */ /* 0x000fe20000000100 */
[----:B------:R0:W-:Y:S03]  /*1160*/  STG.E desc[UR4][R28.64], R12 ;  /* 0x0000000c1c007986 */ /* 0x0001e6000c101904 */
[----:B------:R-:W-:Y:S01]  /*1170*/  @P0 FFMA R4, R17, R3, R4 ;  /* 0x0000000311040223 */ /* 0x000fe20000000004 */
[----:B------:R-:W-:Y:S01]  /*1180*/  PLOP3.LUT P0, PT, PT, PT, PT, 0x8, 0x80 ;  /* 0x000000000080781c */ /* 0x000fe20003f0e170 */
[----:B------:R0:W-:Y:S02]  /*1190*/  STG.E desc[UR4][R14.64], R12 ;  /* 0x0000000c0e007986 */ /* 0x0001e4000c101904 */
[----:B------:R-:W-:-:S02]  /*11a0*/  FADD R37, -R4, R37 ;  /* 0x0000002504257221 */ /* 0x000fc40000000100 */
[----:B------:R0:W-:Y:S02]  /*11b0*/  STG.E desc[UR4][R20.64], R12 ;  /* 0x0000000c14007986 */ /* 0x0001e4000c101904 */
[----:B------:R-:W-:Y:S02]  /*11c0*/  @P1 FFMA R4, R37, R3, R4 ;  /* 0x0000000325041223 */ /* 0x000fe40000000004 */
[----:B------:R0:W-:Y:S04]  /*11d0*/  STG.E desc[UR4][R26.64], R12 ;  /* 0x0000000c1a007986 */ /* 0x0001e8000c101904 */
[----:B------:R0:W-:Y:S02]  /*11e0*/  STG.E desc[UR4][R34.64], R12 ;  /* 0x0000000c22007986 */ /* 0x0001e4000c101904 */
.L_x_10:
[----:B------:R-:W-:-:S13]  /*11f0*/  ISETP.NE.OR P0, PT, R2, RZ, P0 ;  /* 0x000000ff0200720c */ /* 0x000fda0000705670 */
[----:B------:R-:W-:Y:S05]  /*1200*/  @!P0 BRA `(.L_x_3) ;  /* 0x0000000000888947 */ /* 0x000fea0003800000 */
.L_x_7:
[----:B012---:R-:W-:Y:S01]  /*1210*/  IMAD.WIDE R20, R11, 0x4, R18 ;  /* 0x000000040b147825 */ /* 0x007fe200078e0212 */
[----:B------:R-:W0:Y:S04]  /*1220*/  LDC.64 R14, c[0x0][0x3a0] ;  /* 0x0000e800ff0e7b82 */ /* 0x000e280000000a00 */
[----:B------:R1:W2:Y:S01]  /*1230*/  LDG.E.CONSTANT R9, desc[UR4][R20.64] ;  /* 0x0000000414097981 */ /* 0x0002a2000c1e9900 */
[----:B------:R-:W-:-:S05]  /*1240*/  IMAD.WIDE R24, R0, 0x4, R20 ;  /* 0x0000000400187825 */ /* 0x000fca00078e0214 */
[----:B------:R3:W4:Y:S01]  /*1250*/  LDG.E.CONSTANT R17, desc[UR4][R24.64] ;  /* 0x0000000418117981 */ /* 0x000722000c1e9900 */
[----:B------:R-:W-:-:S05]  /*1260*/  IMAD.WIDE R26, R0, 0x4, R24 ;  /* 0x00000004001a7825 */ /* 0x000fca00078e0218 */
[----:B------:R5:W4:Y:S01]  /*1270*/  LDG.E.CONSTANT R23, desc[UR4][R26.64] ;  /* 0x000000041a177981 */ /* 0x000b22000c1e9900 */
[----:B------:R-:W-:-:S06]  /*1280*/  IMAD.WIDE R28, R0, 0x4, R26 ;  /* 0x00000004001c7825 */ /* 0x000fcc00078e021a */
[----:B------:R-:W4:Y:S01]  /*1290*/  LDG.E.CONSTANT R29, desc[UR4][R28.64] ;  /* 0x000000041c1d7981 */ /* 0x000f22000c1e9900 */
[----:B0-----:R-:W-:Y:S01]  /*12a0*/  IMAD.WIDE R14, R11, 0x4, R14 ;  /* 0x000000040b0e7825 */ /* 0x001fe200078e020e */
[----:B------:R-:W-:-:S03]  /*12b0*/  LEA R11, R0, R11, 0x2 ;  /* 0x0000000b000b7211 */ /* 0x000fc600078e10ff */
[----:B------:R-:W-:Y:S02]  /*12c0*/  VIADD R2, R2, 0x4 ;  /* 0x0000000402027836 */ /* 0x000fe40000000000 */
[----:B-1----:R-:W-:-:S04]  /*12d0*/  IMAD.WIDE R20, R0, 0x4, R14 ;  /* 0x0000000400147825 */ /* 0x002fc800078e020e */
[----:B---3--:R-:W-:-:S04]  /*12e0*/  IMAD.WIDE R24, R0, 0x4, R20 ;  /* 0x0000000400187825 */ /* 0x008fc800078e0214 */
[----:B-----5:R-:W-:Y:S01]  /*12f0*/  IMAD.WIDE R26, R0, 0x4, R24 ;  /* 0x00000004001a7825 */ /* 0x020fe200078e0218 */
[----:B--2---:R-:W-:-:S03]  /*1300*/  FSETP.NE.AND P0, PT, |R9|, +INF , PT ;  /* 0x7f8000000900780b */ /* 0x004fc60003f05200 */
[----:B------:R-:W-:Y:S01]  /*1310*/  FADD R9, R9, -R4 ;  /* 0x8000000409097221 */ /* 0x000fe20000000000 */
[----:B----4-:R-:W-:-:S09]  /*1320*/  FSETP.NE.AND P1, PT, |R17|, +INF , PT ;  /* 0x7f8000001100780b */ /* 0x010fd20003f25200 */
[----:B------:R-:W-:Y:S01]  /*1330*/  @P0 FFMA R4, R9, R3, R4 ;  /* 0x0000000309040223 */ /* 0x000fe20000000004 */
[----:B------:R-:W-:Y:S02]  /*1340*/  FSETP.NE.AND P0, PT, |R23|, +INF , PT ;  /* 0x7f8000001700780b */ /* 0x000fe40003f05200 */
[----:B------:R-:W-:Y:S01]  /*1350*/  MOV R9, 0x7fc00000 ;  /* 0x7fc0000000097802 */ /* 0x000fe20000000f00 */
[----:B------:R-:W-:-:S04]  /*1360*/  FADD R17, -R4, R17 ;  /* 0x0000001104117221 */ /* 0x000fc80000000100 */
[-C--:B------:R-:W-:Y:S01]  /*1370*/  @P1 FFMA R4, R17, R3.reuse, R4 ;  /* 0x0000000311041223 */ /* 0x080fe20000000004 */
[----:B------:R2:W-:Y:S01]  /*1380*/  STG.E desc[UR4][R14.64], R9 ;  /* 0x000000090e007986 */ /* 0x0005e2000c101904 */
[----:B------:R-:W-:Y:S02]  /*1390*/  FSETP.NE.AND P1, PT, |R29|, +INF , PT ;  /* 0x7f8000001d00780b */ /* 0x000fe40003f25200 */
[----:B------:R-:W-:Y:S01]  /*13a0*/  FADD R23, -R4, R23 ;  /* 0x0000001704177221 */ /* 0x000fe20000000100 */
[----:B------:R2:W-:Y:S03]  /*13b0*/  STG.E desc[UR4][R20.64], R9 ;  /* 0x0000000914007986 */ /* 0x0005e6000c101904 */
[----:B------:R-:W-:Y:S01]  /*13c0*/  @P0 FFMA R4, R23, R3, R4 ;  /* 0x0000000317040223 */ /* 0x000fe20000000004 */
[----:B------:R2:W-:Y:S01]  /*13d0*/  STG.E desc[UR4][R24.64], R9 ;  /* 0x0000000918007986 */ /* 0x0005e2000c101904 */
[----:B------:R-:W-:-:S02]  /*13e0*/  ISETP.NE.AND P0, PT, R2, RZ, PT ;  /* 0x000000ff0200720c */ /* 0x000fc40003f05270 */
[----:B------:R-:W-:Y:S01]  /*13f0*/  FADD R29, -R4, R29 ;  /* 0x0000001d041d7221 */ /* 0x000fe20000000100 */
[----:B------:R2:W-:Y:S03]  /*1400*/  STG.E desc[UR4][R26.64], R9 ;  /* 0x000000091a007986 */ /* 0x0005e6000c101904 */
[----:B------:R-:W-:-:S07]  /*1410*/  @P1 FFMA R4, R29, R3, R4 ;  /* 0x000000031d041223 */ /* 0x000fce0000000004 */
[----:B------:R-:W-:Y:S05]  /*1420*/  @P0 BRA `(.L_x_7) ;  /* 0xfffffffc00780947 */ /* 0x000fea000383ffff */
.L_x_3:
[----:B------:R-:W3:Y:S02]  /*1430*/  LDCU UR6, c[0x0][0x39c] ;  /* 0x00007380ff0677ac */ /* 0x000ee40008000800 */
[----:B---3--:R-:W-:-:S13]  /*1440*/  ISETP.GT.U32.AND P0, PT, R16, UR6, PT ;  /* 0x0000000610007c0c */ /* 0x008fda000bf04070 */
[----:B------:R-:W-:Y:S05]  /*1450*/  @P0 EXIT ;  /* 0x000000000000094d */ /* 0x000fea0003800000 */
[C---:B------:R-:W-:Y:S01]  /*1460*/  ISETP.GE.U32.AND P1, PT, R6.reuse, 0x8, PT ;  /* 0x000000080600780c */ /* 0x040fe20003f26070 */
[----:B--2---:R-:W-:Y:S01]  /*1470*/  HFMA2 R9, -RZ, RZ, 0, 0 ;  /* 0x00000000ff097431 */ /* 0x004fe200000001ff */
[----:B------:R-:W-:Y:S01]  /*1480*/  LOP3.LUT R23, R6, 0x7, RZ, 0xc0, !PT ;  /* 0x0000000706177812 */ /* 0x000fe200078ec0ff */
[----:B------:R-:W-:Y:S01]  /*1490*/  IMAD.MOV.U32 R0, RZ, RZ, RZ ;  /* 0x000000ffff007224 */ /* 0x000fe200078e00ff */
[----:B-1----:R-:W-:Y:S02]  /*14a0*/  CS2R R18, SRZ ;  /* 0x0000000000127805 */ /* 0x002fe4000001ff00 */
[----:B------:R-:W-:Y:S02]  /*14b0*/  CS2R R16, SRZ ;  /* 0x0000000000107805 */ /* 0x000fe4000001ff00 */
[----:B------:R-:W-:-:S05]  /*14c0*/  ISETP.NE.AND P0, PT, R23, RZ, PT ;  /* 0x000000ff1700720c */ /* 0x000fca0003f05270 */
[----:B------:R-:W-:Y:S08]  /*14d0*/  @!P1 BRA `(.L_x_11) ;  /* 0x0000000400089947 */ /* 0x000ff00003800000 */
[----:B------:R-:W1:Y:S01]  /*14e0*/  LDC R11, c[0x0][0x398] ;  /* 0x0000e600ff0b7b82 */ /* 0x000e620000000800 */
[----:B------:R-:W-:Y:S01]  /*14f0*/  LOP3.LUT R0, R6, 0x7ffffff8, RZ, 0xc0, !PT ;  /* 0x7ffffff806007812 */ /* 0x000fe200078ec0ff */
[----:B------:R-:W-:Y:S01]  /*1500*/  IMAD.MOV.U32 R9, RZ, RZ, RZ ;  /* 0x000000ffff097224 */ /* 0x000fe200078e00ff */
[----:B------:R-:W-:Y:S02]  /*1510*/  CS2R R18, SRZ ;  /* 0x0000000000127805 */ /* 0x000fe4000001ff00 */
[----:B0-----:R-:W-:-:S07]  /*1520*/  IADD3 R12, PT, PT, -R0, RZ, RZ ;  /* 0x000000ff000c7210 */ /* 0x001fce0007ffe1ff */
.L_x_12:
[----:B------:R-:W0:Y:S02]  /*1530*/  LDC.64 R24, c[0x0][0x380] ;  /* 0x0000e000ff187b82 */ /* 0x000e240000000a00 */
[----:B0-----:R-:W-:-:S05]  /*1540*/  IMAD.WIDE R24, R10, 0x4, R24 ;  /* 0x000000040a187825 */ /* 0x001fca00078e0218 */
[----:B------:R0:W2:Y:S01]  /*1550*/  LDG.E.CONSTANT R36, desc[UR4][R24.64] ;  /* 0x0000000418247981 */ /* 0x0000a2000c1e9900 */
[----:B-1----:R-:W-:-:S05]  /*1560*/  IMAD.WIDE R26, R11, 0x4, R24 ;  /* 0x000000040b1a7825 */ /* 0x002fca00078e0218 */
[----:B------:R1:W3:Y:S01]  /*1570*/  LDG.E.CONSTANT R33, desc[UR4][R26.64] ;  /* 0x000000041a217981 */ /* 0x0002e2000c1e9900 */
[----:B------:R-:W-:-:S05]  /*1580*/  IMAD.WIDE R34, R11, 0x4, R26 ;  /* 0x000000040b227825 */ /* 0x000fca00078e021a */
[----:B------:R-:W4:Y:S01]  /*1590*/  LDG.E.CONSTANT R32, desc[UR4][R34.64] ;  /* 0x0000000422207981 */ /* 0x000f22000c1e9900 */
[----:B------:R-:W-:-:S05]  /*15a0*/  IMAD.WIDE R14, R11, 0x4, R34 ;  /* 0x000000040b0e7825 */ /* 0x000fca00078e0222 */
[----:B------:R5:W5:Y:S01]  /*15b0*/  LDG.E.CONSTANT R31, desc[UR4][R14.64] ;  /* 0x000000040e1f7981 */ /* 0x000b62000c1e9900 */
[----:B------:R-:W-:-:S05]  /*15c0*/  IMAD.WIDE R20, R11, 0x4, R14 ;  /* 0x000000040b147825 */ /* 0x000fca00078e020e */
[----:B------:R5:W5:Y:S01]  /*15d0*/  LDG.E.CONSTANT R28, desc[UR4][R20.64] ;  /* 0x00000004141c7981 */ /* 0x000b62000c1e9900 */
[----:B------:R-:W-:-:S05]  /*15e0*/  IMAD.WIDE R2, R11, 0x4, R20 ;  /* 0x000000040b027825 */ /* 0x000fca00078e0214 */
[----:B------:R5:W5:Y:S01]  /*15f0*/  LDG.E.CONSTANT R29, desc[UR4][R2.64] ;  /* 0x00000004021d7981 */ /* 0x000b62000c1e9900 */
[----:B0-----:R-:W-:-:S05]  /*1600*/  IMAD.WIDE R24, R11, 0x4, R2 ;  /* 0x000000040b187825 */ /* 0x001fca00078e0202 */
[----:B------:R-:W5:Y:S01]  /*1610*/  LDG.E.CONSTANT R30, desc[UR4][R24.64] ;  /* 0x00000004181e7981 */ /* 0x000f62000c1e9900 */
[----:B-1----:R-:W-:-:S06]  /*1620*/  IMAD.WIDE R26, R11, 0x4, R24 ;  /* 0x000000040b1a7825 */ /* 0x002fcc00078e0218 */
[----:B------:R-:W5:Y:S01]  /*1630*/  LDG.E.CONSTANT R26, desc[UR4][R26.64] ;  /* 0x000000041a1a7981 */ /* 0x000f62000c1e9900 */
[----:B------:R-:W-:Y:S01]  /*1640*/  IADD3 R12, PT, PT, R12, 0x8, RZ ;  /* 0x000000080c0c7810 */ /* 0x000fe20007ffe0ff */
[----:B------:R-:W-:Y:S01]  /*1650*/  IMAD R10, R11, 0x8, R10 ;  /* 0x000000080b0a7824 */ /* 0x000fe200078e020a */
[----:B--2---:R-:W-:Y:S02]  /*1660*/  FSETP.NE.AND P1, PT, |R36|, +INF , PT ;  /* 0x7f8000002400780b */ /* 0x004fe40003f25200 */
[----:B---3--:R-:W-:Y:S02]  /*1670*/  FSETP.NE.AND P6, PT, |R33|, +INF , PT ;  /* 0x7f8000002100780b */ /* 0x008fe40003fc5200 */
[----:B----4-:R-:W-:-:S09]  /*1680*/  FSETP.NE.AND P5, PT, |R32|, +INF , PT ;  /* 0x7f8000002000780b */ /* 0x010fd20003fa5200 */
[----:B-----5:R-:W0:Y:S01]  /*1690*/  @P1 F2F.F64.F32 R14, R36 ;  /* 0x00000024000e1310 */ /* 0x020e220000201800 */
[----:B------:R-:W-:Y:S01]  /*16a0*/  @!P1 VIADD R9, R9, 0x1 ;  /* 0x0000000109099836 */ /* 0x000fe20000000000 */
[----:B------:R-:W-:-:S04]  /*16b0*/  FSETP.NE.AND P4, PT, |R31|, +INF , PT ;  /* 0x7f8000001f00780b */ /* 0x000fc80003f85200 */
[----:B------:R-:W-:Y:S02]  /*16c0*/  @!P6 IADD3 R9, PT, PT, R9, 0x1, RZ ;  /* 0x000000010909e810 */ /* 0x000fe40007ffe0ff */
[----:B------:R-:W1:Y:S01]  /*16d0*/  @P6 F2F.F64.F32 R20, R33 ;  /* 0x0000002100146310 */ /* 0x000e620000201800 */
[----:B------:R-:W-:Y:S02]  /*16e0*/  FSETP.NE.AND P3, PT, |R28|, +INF , PT ;  /* 0x7f8000001c00780b */ /* 0x000fe40003f65200 */
[----:B------:R-:W-:Y:S01]  /*16f0*/  @!P5 VIADD R9, R9, 0x1 ;  /* 0x000000010909d836 */ /* 0x000fe20000000000 */
[----:B0-----:R-:W-:-:S04]  /*1700*/  @P1 DADD R16, R16, R14 ;  /* 0x0000000010101229 */ /* 0x001fc8000000000e */
[----:B------:R-:W0:Y:S01]  /*1710*/  @P5 F2F.F64.F32 R2, R32 ;  /* 0x0000002000025310 */ /* 0x000e220000201800 */
[----:B------:R-:W-:Y:S01]  /*1720*/  @P1 DFMA R18, R14, R14, R18 ;  /* 0x0000000e0e12122b */ /* 0x000fe20000000012 */
[----:B------:R-:W-:Y:S02]  /*1730*/  FSETP.NE.AND P2, PT, |R29|, +INF , PT ;  /* 0x7f8000001d00780b */ /* 0x000fe40003f45200 */
[----:B------:R-:W-:Y:S01]  /*1740*/  @!P4 IADD3 R9, PT, PT, R9, 0x1, RZ ;  /* 0x000000010909c810 */ /* 0x000fe20007ffe0ff */
[----:B-1----:R-:W-:-:S03]  /*1750*/  @P6 DADD R16, R16, R20 ;  /* 0x0000000010106229 */ /* 0x002fc60000000014 */
[----:B------:R-:W1:Y:S01]  /*1760*/  @P4 F2F.F64.F32 R14, R31 ;  /* 0x0000001f000e4310 */ /* 0x000e620000201800 */
[----:B------:R-:W-:Y:S01]  /*1770*/  @P6 DFMA R18, R20, R20, R18 ;  /* 0x000000141412622b */ /* 0x000fe20000000012 */
[----:B------:R-:W-:Y:S01]  /*1780*/  FSETP.NE.AND P1, PT, |R30|, +INF , PT ;  /* 0x7f8000001e00780b */ /* 0x000fe20003f25200 */
[----:B------:R-:W-:Y:S01]  /*1790*/  @!P3 VIADD R9, R9, 0x1 ;  /* 0x000000010909b836 */ /* 0x000fe20000000000 */
[----:B------:R-:W-:Y:S01]  /*17a0*/  FSETP.NE.AND P6, PT, |R26|, +INF , PT ;  /* 0x7f8000001a00780b */ /* 0x000fe20003fc5200 */
[----:B0-----:R-:W-:-:S03]  /*17b0*/  @P5 DADD R16, R16, R2 ;  /* 0x0000000010105229 */ /* 0x001fc60000000002 */
[----:B------:R-:W0:Y:S01]  /*17c0*/  @P3 F2F.F64.F32 R20, R28 ;  /* 0x0000001c00143310 */ /* 0x000e220000201800 */
[----:B------:R-:W-:Y:S01]  /*17d0*/  @P5 DFMA R18, R2, R2, R18 ;  /* 0x000000020212522b */ /* 0x000fe20000000012 */
[----:B------:R-:W-:-:S03]  /*17e0*/  @!P2 VIADD R9, R9, 0x1 ;  /* 0x000000010909a836 */ /* 0x000fc60000000000 */
[----:B-1----:R-:W-:-:S03]  /*17f0*/  @P4 DADD R16, R16, R14 ;  /* 0x0000000010104229 */ /* 0x002fc6000000000e */
[----:B------:R-:W1:Y:S01]  /*1800*/  @P2 F2F.F64.F32 R2, R29 ;  /* 0x0000001d00022310 */ /* 0x000e620000201800 */
[----:B------:R-:W-:Y:S01]  /*1810*/  @P4 DFMA R18, R14, R14, R18 ;  /* 0x0000000e0e12422b */ /* 0x000fe20000000012 */
[----:B------:R-:W-:-:S04]  /*1820*/  @!P1 IADD3 R9, PT, PT, R9, 0x1, RZ ;  /* 0x0000000109099810 */ /* 0x000fc80007ffe0ff */
[----:B------:R-:W-:Y:S01]  /*1830*/  @!P6 IADD3 R9, PT, PT, R9, 0x1, RZ ;  /* 0x000000010909e810 */ /* 0x000fe20007ffe0ff */
[----:B0-----:R-:W-:Y:S01]  /*1840*/  @P3 DADD R16, R16, R20 ;  /* 0x0000000010103229 */ /* 0x001fe20000000014 */
[----:B------:R-:W0:Y:S01]  /*1850*/  @P1 F2F.F64.F32 R30, R30 ;  /* 0x0000001e001e1310 */ /* 0x000e220000201800 */
[----:B------:R-:W-:-:S06]  /*1860*/  @P3 DFMA R18, R20, R20, R18 ;  /* 0x000000141412322b */ /* 0x000fcc0000000012 */
[----:B-1----:R-:W-:Y:S01]  /*1870*/  @P2 DADD R16, R16, R2 ;  /* 0x0000000010102229 */ /* 0x002fe20000000002 */
[----:B------:R-:W1:Y:S01]  /*1880*/  @P6 F2F.F64.F32 R26, R26 ;  /* 0x0000001a001a6310 */ /* 0x000e620000201800 */
[----:B------:R-:W-:Y:S01]  /*1890*/  @P2 DFMA R18, R2, R2, R18 ;  /* 0x000000020212222b */ /* 0x000fe20000000012 */
[----:B------:R-:W-:-:S05]  /*18a0*/  ISETP.NE.AND P2, PT, R12, RZ, PT ;  /* 0x000000ff0c00720c */ /* 0x000fca0003f45270 */
[----:B0-----:R-:W-:Y:S02]  /*18b0*/  @P1 DADD R16, R16, R30 ;  /* 0x0000000010101229 */ /* 0x001fe4000000001e */
[----:B------:R-:W-:-:S06]  /*18c0*/  @P1 DFMA R18, R30, R30, R18 ;  /* 0x0000001e1e12122b */ /* 0x000fcc0000000012 */
[----:B-1----:R-:W-:Y:S02]  /*18d0*/  @P6 DADD R16, R16, R26 ;  /* 0x0000000010106229 */ /* 0x002fe4000000001a */
[----:B------:R-:W-:Y:S01]  /*18e0*/  @P6 DFMA R18, R26, R26, R18 ;  /* 0x0000001a1a12622b */ /* 0x000fe20000000012 */
[----:B------:R-:W-:Y:S10]  /*18f0*/  @P2 BRA `(.L_x_12) ;  /* 0xfffffffc000c2947 */ /* 0x000ff4000383ffff */
.L_x_11:
[----:B------:R-:W-:Y:S05]  /*1900*/  @!P0 BRA `(.L_x_13) ;  /* 0x0000000400248947 */ /* 0x000fea0003800000 */
[----:B------:R-:W-:Y:S02]  /*1910*/  ISETP.GE.U32.AND P0, PT, R23, 0x4, PT ;  /* 0x000000041700780c */ /* 0x000fe40003f06070 */
[----:B0-----:R-:W-:-:S04]  /*1920*/  LOP3.LUT R26, R6, 0x3, RZ, 0xc0, !PT ;  /* 0x00000003061a7812 */ /* 0x001fc800078ec0ff */
[----:B------:R-:W-:-:S07]  /*1930*/  ISETP.NE.AND P4, PT, R26, RZ, PT ;  /* 0x000000ff1a00720c */ /* 0x000fce0003f85270 */
[----:B------:R-:W-:Y:S06]  /*1940*/  @!P0 BRA `(.L_x_14) ;  /* 0x0000000000848947 */ /* 0x000fec0003800000 */
[----:B------:R-:W0:Y:S01]  /*1950*/  LDC R21, c[0x0][0x398] ;  /* 0x0000e600ff157b82 */ /* 0x000e220000000800 */
[----:B------:R-:W-:-:S07]  /*1960*/  IMAD.IADD R2, R0, 0x1, R13 ;  /* 0x0000000100027824 */ /* 0x000fce00078e020d */
[----:B------:R-:W1:Y:S01]  /*1970*/  LDC.64 R10, c[0x0][0x380] ;  /* 0x0000e000ff0a7b82 */ /* 0x000e620000000a00 */
[----:B0-----:R-:W-:-:S04]  /*1980*/  IMAD R3, R2, R21, R5 ;  /* 0x0000001502037224 */ /* 0x001fc800078e0205 */
[----:B-1----:R-:W-:-:S05]  /*1990*/  IMAD.WIDE R10, R3, 0x4, R10 ;  /* 0x00000004030a7825 */ /* 0x002fca00078e020a */
[----:B------:R-:W2:Y:S01]  /*19a0*/  LDG.E.CONSTANT R12, desc[UR4][R10.64] ;  /* 0x000000040a0c7981 */ /* 0x000ea2000c1e9900 */
[----:B------:R-:W-:-:S05]  /*19b0*/  IMAD.WIDE R14, R21, 0x4, R10 ;  /* 0x00000004150e7825 */ /* 0x000fca00078e020a */
[----:B------:R-:W3:Y:S01]  /*19c0*/  LDG.E.CONSTANT R23, desc[UR4][R14.64] ;  /* 0x000000040e177981 */ /* 0x000ee2000c1e9900 */
[----:B------:R-:W-:-:S05]  /*19d0*/  IMAD.WIDE R24, R21, 0x4, R14 ;  /* 0x0000000415187825 */ /* 0x000fca00078e020e */
[----:B------:R-:W4:Y:S01]  /*19e0*/  LDG.E.CONSTANT R27, desc[UR4][R24.64] ;  /* 0x00000004181b7981 */ /* 0x000f22000c1e9900 */
[----:B------:R-:W-:-:S06]  /*19f0*/  IMAD.WIDE R20, R21, 0x4, R24 ;  /* 0x0000000415147825 */ /* 0x000fcc00078e0218 */
[----:B------:R-:W5:Y:S01]  /*1a00*/  LDG.E.CONSTANT R20, desc[UR4][R20.64] ;  /* 0x0000000414147981 */ /* 0x000f62000c1e9900 */
[----:B------:R-:W-:Y:S01]  /*1a10*/  VIADD R0, R0, 0x4 ;  /* 0x0000000400007836 */ /* 0x000fe20000000000 */
[----:B--2---:R-:W-:Y:S02]  /*1a20*/  FSETP.NE.AND P0, PT, |R12|, +INF , PT ;  /* 0x7f8000000c00780b */ /* 0x004fe40003f05200 */
[----:B---3--:R-:W-:Y:S02]  /*1a30*/  FSETP.NE.AND P1, PT, |R23|, +INF , PT ;  /* 0x7f8000001700780b */ /* 0x008fe40003f25200 */
[----:B----4-:R-:W-:-:S09]  /*1a40*/  FSETP.NE.AND P2, PT, |R27|, +INF , PT ;  /* 0x7f8000001b00780b */ /* 0x010fd20003f45200 */
[----:B------:R-:W0:Y:S01]  /*1a50*/  @P0 F2F.F64.F32 R2, R12 ;  /* 0x0000000c00020310 */ /* 0x000e220000201800 */
[----:B------:R-:W-:Y:S02]  /*1a60*/  @!P0 IADD3 R9, PT, PT, R9, 0x1, RZ ;  /* 0x0000000109098810 */ /* 0x000fe40007ffe0ff */
[----:B-----5:R-:W-:-:S03]  /*1a70*/  FSETP.NE.AND P3, PT, |R20|, +INF , PT ;  /* 0x7f8000001400780b */ /* 0x020fc60003f65200 */
[----:B------:R-:W-:Y:S02]  /*1a80*/  @!P1 VIADD R9, R9, 0x1 ;  /* 0x0000000109099836 */ /* 0x000fe40000000000 */
[----:B------:R-:W1:Y:S03]  /*1a90*/  @P1 F2F.F64.F32 R10, R23 ;  /* 0x00000017000a1310 */ /* 0x000e660000201800 */
[----:B------:R-:W-:Y:S01]  /*1aa0*/  @!P2 IADD3 R9, PT, PT, R9, 0x1, RZ ;  /* 0x000000010909a810 */ /* 0x000fe20007ffe0ff */
[----:B0-----:R-:W-:-:S04]  /*1ab0*/  @P0 DADD R16, R16, R2 ;  /* 0x0000000010100229 */ /* 0x001fc80000000002 */
[----:B------:R-:W0:Y:S01]  /*1ac0*/  @P2 F2F.F64.F32 R14, R27 ;  /* 0x0000001b000e2310 */ /* 0x000e220000201800 */
[----:B------:R-:W-:Y:S01]  /*1ad0*/  @P0 DFMA R18, R2, R2, R18 ;  /* 0x000000020212022b */ /* 0x000fe20000000012 */
[----:B------:R-:W-:Y:S02]  /*1ae0*/  @!P3 IADD3 R9, PT, PT, R9, 0x1, RZ ;  /* 0x000000010909b810 */ /* 0x000fe40007ffe0ff */
[----:B-1----:R-:W-:-:S04]  /*1af0*/  @P1 DADD R16, R16, R10 ;  /* 0x0000000010101229 */ /* 0x002fc8000000000a */
[----:B------:R-:W1:Y:S01]  /*1b00*/  @P3 F2F.F64.F32 R2, R20 ;  /* 0x0000001400023310 */ /* 0x000e620000201800 */
[----:B------:R-:W-:-:S03]  /*1b10*/  @P1 DFMA R18, R10, R10, R18 ;  /* 0x0000000a0a12122b */ /* 0x000fc60000000012 */
[----:B0-----:R-:W-:-:S05]  /*1b20*/  @P2 DADD R16, R16, R14 ;  /* 0x0000000010102229 */ /* 0x001fca000000000e */
[----:B------:R-:W-:-:S03]  /*1b30*/  @P2 DFMA R18, R14, R14, R18 ;  /* 0x0000000e0e12222b */ /* 0x000fc60000000012 */
[----:B-1----:R-:W-:-:S05]  /*1b40*/  @P3 DADD R16, R16, R2 ;  /* 0x0000000010103229 */ /* 0x002fca0000000002 */
[----:B------:R-:W-:-:S11]  /*1b50*/  @P3 DFMA R18, R2, R2, R18 ;  /* 0x000000020212322b */ /* 0x000fd60000000012 */
.L_x_14:
[----:B------:R-:W-:Y:S05]  /*1b60*/  @!P4 BRA `(.L_x_13) ;  /* 0x00000000008cc947 */ /* 0x000fea0003800000 */
[----:B------:R-:W-:Y:S02]  /*1b70*/  ISETP.NE.AND P0, PT, R26, 0x1, PT ;  /* 0x000000011a00780c */ /* 0x000fe40003f05270 */
[----:B------:R-:W-:-:S04]  /*1b80*/  LOP3.LUT R2, R6, 0x1, RZ, 0xc0, !PT ;  /* 0x0000000106027812 */ /* 0x000fc800078ec0ff */
[----:B------:R-:W-:-:S07]  /*1b90*/  ISETP.NE.U32.AND P2, PT, R2, 0x1, PT ;  /* 0x000000010200780c */ /* 0x000fce0003f45070 */
[----:B------:R-:W-:Y:S06]  /*1ba0*/  @!P0 BRA `(.L_x_15) ;  /* 0x00000000004c8947 */ /* 0x000fec0003800000 */
[----:B------:R-:W0:Y:S01]  /*1bb0*/  LDC R11, c[0x0][0x398] ;  /* 0x0000e600ff0b7b82 */ /* 0x000e220000000800 */
[----:B------:R-:W-:-:S07]  /*1bc0*/  IMAD.IADD R10, R0, 0x1, R13 ;  /* 0x00000001000a7824 */ /* 0x000fce00078e020d */
[----:B------:R-:W1:Y:S01]  /*1bd0*/  LDC.64 R2, c[0x0][0x380] ;  /* 0x0000e000ff027b82 */ /* 0x000e620000000a00 */
[----:B0-----:R-:W-:-:S04]  /*1be0*/  IMAD R21, R10, R11, R5 ;  /* 0x0000000b0a157224 */ /* 0x001fc800078e0205 */
[----:B-1----:R-:W-:-:S05]  /*1bf0*/  IMAD.WIDE R20, R21, 0x4, R2 ;  /* 0x0000000415147825 */ /* 0x002fca00078e0202 */
[----:B------:R-:W2:Y:S01]  /*1c00*/  LDG.E.CONSTANT R2, desc[UR4][R20.64] ;  /* 0x0000000414027981 */ /* 0x000ea2000c1e9900 */
[----:B------:R-:W-:-:S06]  /*1c10*/  IMAD.WIDE R10, R11, 0x4, R20 ;  /* 0x000000040b0a7825 */ /* 0x000fcc00078e0214 */
[----:B------:R-:W3:Y:S01]  /*1c20*/  LDG.E.CONSTANT R10, desc[UR4][R10.64] ;  /* 0x000000040a0a7981 */ /* 0x000ee2000c1e9900 */
[----:B------:R-:W-:Y:S01]  /*1c30*/  VIADD R0, R0, 0x2 ;  /* 0x0000000200007836 */ /* 0x000fe20000000000 */
[----:B--2---:R-:W-:Y:S02]  /*1c40*/  FSETP.NE.AND P0, PT, |R2|, +INF , PT ;  /* 0x7f8000000200780b */ /* 0x004fe40003f05200 */
[----:B---3--:R-:W-:-:S11]  /*1c50*/  FSETP.NE.AND P1, PT, |R10|, +INF , PT ;  /* 0x7f8000000a00780b */ /* 0x008fd60003f25200 */
[----:B------:R-:W0:Y:S01]  /*1c60*/  @P0 F2F.F64.F32 R2, R2 ;  /* 0x0000000200020310 */ /* 0x000e220000201800 */
[----:B------:R-:W-:-:S04]  /*1c70*/  @!P0 IADD3 R9, PT, PT, R9, 0x1, RZ ;  /* 0x0000000109098810 */ /* 0x000fc80007ffe0ff */
[----:B------:R-:W-:-:S03]  /*1c80*/  @!P1 IADD3 R9, PT, PT, R9, 0x1, RZ ;  /* 0x0000000109099810 */ /* 0x000fc60007ffe0ff */
[----:B------:R-:W1:Y:S01]  /*1c90*/  @P1 F2F.F64.F32 R14, R10 ;  /* 0x0000000a000e1310 */ /* 0x000e620000201800 */
[----:B0-----:R-:W-:Y:S02]  /*1ca0*/  @P0 DADD R16, R16, R2 ;  /* 0x0000000010100229 */ /* 0x001fe40000000002 */
[----:B------:R-:W-:-:S06]  /*1cb0*/  @P0 DFMA R18, R2, R2, R18 ;  /* 0x000000020212022b */ /* 0x000fcc0000000012 */
[----:B-1----:R-:W-:Y:S02]  /*1cc0*/  @P1 DADD R16, R16, R14 ;  /* 0x0000000010101229 */ /* 0x002fe4000000000e */
[----:B------:R-:W-:-:S11]  /*1cd0*/  @P1 DFMA R18, R14, R14, R18 ;  /* 0x0000000e0e12122b */ /* 0x000fd60000000012 */
.L_x_15:
[----:B------:R-:W-:Y:S05]  /*1ce0*/  @P2 BRA `(.L_x_13) ;  /* 0x00000000002c2947 */ /* 0x000fea0003800000 */
[----:B------:R-:W0:Y:S01]  /*1cf0*/  LDC.64 R2, c[0x0][0x380] ;  /* 0x0000e000ff027b82 */ /* 0x000e220000000a00 */
[----:B------:R-:W1:Y:S01]  /*1d00*/  LDCU UR6, c[0x0][0x398] ;  /* 0x00007300ff0677ac */ /* 0x000e620008000800 */
[----:B------:R-:W-:-:S04]  /*1d10*/  IMAD.IADD R0, R0, 0x1, R13 ;  /* 0x0000000100007824 */ /* 0x000fc800078e020d */
[----:B-1----:R-:W-:-:S04]  /*1d20*/  IMAD R11, R0, UR6, R5 ;  /* 0x00000006000b7c24 */ /* 0x002fc8000f8e0205 */
[----:B0-----:R-:W-:-:S06]  /*1d30*/  IMAD.WIDE R2, R11, 0x4, R2 ;  /* 0x000000040b027825 */ /* 0x001fcc00078e0202 */
[----:B------:R-:W2:Y:S02]  /*1d40*/  LDG.E.CONSTANT R2, desc[UR4][R2.64] ;  /* 0x0000000402027981 */ /* 0x000ea4000c1e9900 */
[----:B--2---:R-:W-:-:S13]  /*1d50*/  FSETP.NE.AND P0, PT, |R2|, +INF , PT ;  /* 0x7f8000000200780b */ /* 0x004fda0003f05200 */
[----:B------:R-:W0:Y:S01]  /*1d60*/  @P0 F2F.F64.F32 R10, R2 ;  /* 0x00000002000a0310 */ /* 0x000e220000201800 */
[----:B------:R-:W-:Y:S01]  /*1d70*/  @!P0 IADD3 R9, PT, PT, R9, 0x1, RZ ;  /* 0x0000000109098810 */ /* 0x000fe20007ffe0ff */
[----:B0-----:R-:W-:Y:S02]  /*1d80*/  @P0 DADD R16, R16, R10 ;  /* 0x0000000010100229 */ /* 0x001fe4000000000a */
[----:B------:R-:W-:-:S11]  /*1d90*/  @P0 DFMA R18, R10, R10, R18 ;  /* 0x0000000a0a12022b */ /* 0x000fd60000000012 */
.L_x_13:
[----:B------:R-:W1:Y:S08]  /*1da0*/  I2F.F64.U32 R2, R6 ;  /* 0x0000000600027312 */ /* 0x000e700000201800 */
[----:B-1----:R-:W0:Y:S01]  /*1db0*/  MUFU.RCP64H R11, R3 ;  /* 0x00000003000b7308 */ /* 0x002e220000001800 */
[----:B------:R-:W-:-:S05]  /*1dc0*/  VIADD R10, R3, 0x300402 ;  /* 0x00300402030a7836 */ /* 0x000fca0000000000 */
[----:B------:R-:W-:Y:S01]  /*1dd0*/  FSETP.GEU.AND P0, PT, |R10|, 5.8789094863358348022e-39, PT ;  /* 0x004004020a00780b */ /* 0x000fe20003f0e200 */
[----:B0-----:R-:W-:-:S08]  /*1de0*/  DFMA R12, -R2, R10, 1 ;  /* 0x3ff00000020c742b */ /* 0x001fd0000000010a */
[----:B------:R-:W-:-:S08]  /*1df0*/  DFMA R12, R12, R12, R12 ;  /* 0x0000000c0c0c722b */ /* 0x000fd0000000000c */
[----:B------:R-:W-:-:S08]  /*1e00*/  DFMA R12, R10, R12, R10 ;  /* 0x0000000c0a0c722b */ /* 0x000fd0000000000a */
[----:B------:R-:W-:-:S08]  /*1e10*/  DFMA R14, -R2, R12, 1 ;  /* 0x3ff00000020e742b */ /* 0x000fd0000000010c */
[----:B------:R-:W-:Y:S01]  /*1e20*/  DFMA R14, R12, R14, R12 ;  /* 0x0000000e0c0e722b */ /* 0x000fe2000000000c */
[----:B------:R-:W-:Y:S10]  /*1e30*/  @P0 BRA `(.L_x_16) ;  /* 0x0000000000100947 */ /* 0x000ff40003800000 */
[----:B------:R-:W-:-:S04]  /*1e40*/  LOP3.LUT R0, R3, 0x7fffffff, RZ, 0xc0, !PT ;  /* 0x7fffffff03007812 */ /* 0x000fc800078ec0ff */
[----:B------:R-:W-:Y:S02]  /*1e50*/  IADD3 R12, PT, PT, R0, -0x100000, RZ ;  /* 0xfff00000000c7810 */ /* 0x000fe40007ffe0ff */
[----:B------:R-:W-:-:S07]  /*1e60*/  MOV R0, 0x1e80 ;  /* 0x00001e8000007802 */ /* 0x000fce0000000f00 */
[----:B------:R-:W-:Y:S05]  /*1e70*/  CALL.REL.NOINC `($__internal_0_$__cuda_sm20_dblrcp_rn_slowpath_v3) ;  /* 0x0000001000f07944 */ /* 0x000fea0003c00000 */
.L_x_16:
[----:B------:R-:W0:Y:S01]  /*1e80*/  LDCU UR6, c[0x0][0x39c] ;  /* 0x00007380ff0677ac */ /* 0x000e220008000800 */
[----:B------:R-:W-:Y:S02]  /*1e90*/  VIADD R13, R22, 0x1 ;  /* 0x00000001160d7836 */ /* 0x000fe40000000000 */
[----:B------:R-:W-:-:S03]  /*1ea0*/  IMAD.MOV.U32 R10, RZ, RZ, R6 ;  /* 0x000000ffff0a7224 */ /* 0x000fc600078e0006 */
[----:B0-----:R-:W-:-:S04]  /*1eb0*/  VIMNMX R3, PT, PT, R13, UR6, !PT ;  /* 0x000000060d037c48 */ /* 0x001fc8000ffe0100 */
[----:B------:R-:W-:-:S04]  /*1ec0*/  IADD3 R3, PT, PT, -R22, R3, RZ ;  /* 0x0000000316037210 */ /* 0x000fc80007ffe1ff */
[----:B------:R-:W-:-:S04]  /*1ed0*/  LOP3.LUT R3, R3, 0x1, RZ, 0xc0, !PT ;  /* 0x0000000103037812 */ /* 0x000fc800078ec0ff */
[----:B------:R-:W-:-:S13]  /*1ee0*/  ISETP.NE.U32.AND P0, PT, R3, 0x1, PT ;  /* 0x000000010300780c */ /* 0x000fda0003f05070 */
[----:B------:R-:W-:Y:S05]  /*1ef0*/  @P0 BRA `(.L_x_17) ;  /* 0x0000000400980947 */ /* 0x000fea0003800000 */
[----:B------:R-:W0:Y:S01]  /*1f00*/  LDC.64 R20, c[0x0][0x380] ;  /* 0x0000e000ff147b82 */ /* 0x000e220000000a00 */
[----:B------:R-:W1:Y:S02]  /*1f10*/  LDCU UR6, c[0x0][0x398] ;  /* 0x00007300ff0677ac */ /* 0x000e640008000800 */
[----:B-1----:R-:W-:-:S04]  /*1f20*/  IMAD R22, R22, UR6, R5 ;  /* 0x0000000616167c24 */ /* 0x002fc8000f8e0205 */
[----:B0-----:R-:W-:-:S05]  /*1f30*/  IMAD.WIDE R20, R22, 0x4, R20 ;  /* 0x0000000416147825 */ /* 0x001fca00078e0214 */
[----:B------:R-:W2:Y:S02]  /*1f40*/  LDG.E.CONSTANT R23, desc[UR4][R20.64] ;  /* 0x0000000414177981 */ /* 0x000ea4000c1e9900 */
[----:B--2---:R-:W-:-:S13]  /*1f50*/  FSETP.NE.AND P0, PT, |R23|, +INF , PT ;  /* 0x7f8000001700780b */ /* 0x004fda0003f05200 */
[----:B------:R-:W-:Y:S05]  /*1f60*/  @!P0 BRA `(.L_x_18) ;  /* 0x0000000400048947 */ /* 0x000fea0003800000 */
[----:B------:R-:W-:Y:S02]  /*1f70*/  ISETP.NE.AND P0, PT, R9, RZ, PT ;  /* 0x000000ff0900720c */ /* 0x000fe40003f05270 */
[----:B------:R-:W-:-:S11]  /*1f80*/  MOV R10, R6 ;  /* 0x00000006000a7202 */ /* 0x000fd60000000f00 */
[----:B------:R-:W-:Y:S05]  /*1f90*/  @P0 BRA `(.L_x_19) ;  /* 0x0000000000ac0947 */ /* 0x000fea0003800000 */
[----:B------:R-:W-:Y:S01]  /*1fa0*/  DMUL R26, R16, R14 ;  /* 0x0000000e101a7228 */ /* 0x000fe20000000000 */
[----:B------:R-:W-:Y:S01]  /*1fb0*/  MOV R32, 0x0 ;  /* 0x0000000000207802 */ /* 0x000fe20000000f00 */
[----:B------:R-:W-:-:S06]  /*1fc0*/  IMAD.MOV.U32 R33, RZ, RZ, 0x3fd80000 ;  /* 0x3fd80000ff217424 */ /* 0x000fcc00078e00ff */
[----:B------:R-:W-:-:S08]  /*1fd0*/  DMUL R2, R26, R26 ;  /* 0x0000001a1a027228 */ /* 0x000fd00000000000 */
[----:B------:R-:W-:-:S08]  /*1fe0*/  DFMA R2, R18, R14, -R2 ;  /* 0x0000000e1202722b */ /* 0x000fd00000000802 */
[----:B------:R-:W-:-:S06]  /*1ff0*/  DSETP.GEU.AND P0, PT, R2, RZ, PT ;  /* 0x000000ff0200722a */ /* 0x000fcc0003f0e000 */
[----:B------:R-:W-:Y:S02]  /*2000*/  FSEL R31, R3, RZ, P0 ;  /* 0x000000ff031f7208 */ /* 0x000fe40000000000 */
[----:B------:R-:W-:Y:S02]  /*2010*/  FSEL R30, R2, RZ, P0 ;  /* 0x000000ff021e7208 */ /* 0x000fe40000000000 */
[----:B------:R-:W0:Y:S01]  /*2020*/  MUFU.RSQ64H R25, R31 ;  /* 0x0000001f00197308 */ /* 0x000e220000001c00 */
[----:B------:R-:W-:-:S05]  /*2030*/  VIADD R24, R31, 0xfcb00000 ;  /* 0xfcb000001f187836 */ /* 0x000fca0000000000 */
[----:B------:R-:W-:Y:S01]  /*2040*/  ISETP.GE.U32.AND P0, PT, R24, 0x7ca00000, PT ;  /* 0x7ca000001800780c */ /* 0x000fe20003f06070 */
[----:B0-----:R-:W-:-:S08]  /*2050*/  DMUL R10, R24, R24 ;  /* 0x00000018180a7228 */ /* 0x001fd00000000000 */
[----:B------:R-:W-:-:S08]  /*2060*/  DFMA R2, -R10, R30, 1 ;  /* 0x3ff000000a02742b */ /* 0x000fd0000000011e */
[----:B------:R-:W-:Y:S02]  /*2070*/  DFMA R32, R2, R32, 0.5 ;  /* 0x3fe000000220742b */ /* 0x000fe40000000020 */
[----:B------:R-:W-:-:S08]  /*2080*/  DMUL R2, R24, R2 ;  /* 0x0000000218027228 */ /* 0x000fd00000000000 */
[----:B------:R-:W-:-:S08]  /*2090*/  DFMA R32, R32, R2, R24 ;  /* 0x000000022020722b */ /* 0x000fd00000000018 */
[----:B------:R-:W-:Y:S02]  /*20a0*/  DMUL R28, R32, R30 ;  /* 0x0000001e201c7228 */ /* 0x000fe40000000000 */
[----:B------:R-:W-:Y:S01]  /*20b0*/  IADD3 R11, PT, PT, R33, -0x100000, RZ ;  /* 0xfff00000210b7810 */ /* 0x000fe20007ffe0ff */
[----:B------:R-:W-:-:S05]  /*20c0*/  IMAD.MOV.U32 R10, RZ, RZ, R32 ;  /* 0x000000ffff0a7224 */ /* 0x000fca00078e0020 */
[----:B------:R-:W-:-:S08]  /*20d0*/  DFMA R2, R28, -R28, R30 ;  /* 0x8000001c1c02722b */ /* 0x000fd0000000001e */
[----:B------:R-:W-:Y:S01]  /*20e0*/  DFMA R34, R2, R10, R28 ;  /* 0x0000000a0222722b */ /* 0x000fe2000000001c */
[----:B------:R-:W-:Y:S10]  /*20f0*/  @!P0 BRA `(.L_x_20) ;  /* 0x0000000000188947 */ /* 0x000ff40003800000 */
[----:B------:R-:W-:Y:S01]  /*2100*/  MOV R0, R32 ;  /* 0x0000002000007202 */ /* 0x000fe20000000f00 */
[----:B------:R-:W-:Y:S01]  /*2110*/  IMAD.MOV.U32 R25, RZ, RZ, R31 ;  /* 0x000000ffff197224 */ /* 0x000fe200078e001f */
[----:B------:R-:W-:-:S07]  /*2120*/  MOV R12, 0x2140 ;  /* 0x00002140000c7802 */ /* 0x000fce0000000f00 */
[----:B------:R-:W-:Y:S05]  /*2130*/  CALL.REL.NOINC `($__internal_1_$__cuda_sm20_dsqrt_rn_f64_mediumpath_v1) ;  /* 0x0000001000e07944 */ /* 0x000fea0003c00000 */
[----:B------:R-:W-:Y:S01]  /*2140*/  MOV R34, R36 ;  /* 0x0000002400227202 */ /* 0x000fe20000000f00 */
[----:B------:R-:W-:-:S07]  /*2150*/  IMAD.MOV.U32 R35, RZ, RZ, R37 ;  /* 0x000000ffff237224 */ /* 0x000fce00078e0025 */
.L_x_20:
[----:B------:R-:W0:Y:S01]  /*2160*/  F2F.F64.F32 R2, R23 ;  /* 0x0000001700027310 */ /* 0x000e220000201800 */
[C-C-:B------:R-:W-:Y:S01]  /*2170*/  DFMA R10, R34.reuse, 0.25, R26.reuse ;  /* 0x3fd00000220a782b */ /* 0x140fe2000000001a */
[----:B------:R-:W-:Y:S01]  /*2180*/  IADD3 R0, PT, PT, R6, 0x1, RZ ;  /* 0x0000000106007810 */ /* 0x000fe20007ffe0ff */
[C-C-:B------:R-:W-:Y:S02]  /*2190*/  DFMA R28, R34.reuse, -0.25, R26.reuse ;  /* 0xbfd00000221c782b */ /* 0x140fe4000000001a */
[C-C-:B------:R-:W-:Y:S02]  /*21a0*/  DFMA R24, R34.reuse, 1.75, R26.reuse ;  /* 0x3ffc00002218782b */ /* 0x140fe4000000001a */
[----:B------:R-:W-:Y:S02]  /*21b0*/  DFMA R26, R34, -1.75, R26 ;  /* 0xbffc0000221a782b */ /* 0x000fe4000000001a */
[----:B0-----:R-:W-:-:S06]  /*21c0*/  DSETP.GE.AND P0, PT, R10, R2, PT ;  /* 0x000000020a00722a */ /* 0x001fcc0003f06000 */
[--C-:B------:R-:W-:Y:S02]  /*21d0*/  DSETP.LE.AND P1, PT, R28, R2.reuse, P0 ;  /* 0x000000021c00722a */ /* 0x100fe40000723000 */
[----:B------:R-:W-:-:S06]  /*21e0*/  DSETP.GEU.AND P0, PT, R24, R2, PT ;  /* 0x000000021800722a */ /* 0x000fcc0003f0e000 */
[----:B------:R-:W-:-:S06]  /*21f0*/  DSETP.GT.OR P0, PT, R26, R2, !P0 ;  /* 0x000000021a00722a */ /* 0x000fcc0004704400 */
[----:B------:R-:W-:-:S05]  /*2200*/  @!P1 IMAD.MOV R0, RZ, RZ, R6 ;  /* 0x000000ffff009224 */ /* 0x000fca00078e0206 */
[----:B------:R-:W-:-:S03]  /*2210*/  IADD3 R2, PT, PT, R0, -0x1, RZ ;  /* 0xffffffff00027810 */ /* 0x000fc60007ffe0ff */
[----:B------:R-:W-:-:S05]  /*2220*/  @!P0 IMAD.MOV R2, RZ, RZ, R0 ;  /* 0x000000ffff028224 */ /* 0x000fca00078e0200 */
[----:B------:R-:W-:-:S04]  /*2230*/  VIMNMX R3, PT, PT, R7, R2, !PT ;  /* 0x0000000207037248 */ /* 0x000fc80007fe0100 */
[----:B------:R-:W-:-:S07]  /*2240*/  VIMNMX R10, PT, PT, R3, R6, PT ;  /* 0x00000006030a7248 */ /* 0x000fce0003fe0100 */
.L_x_19:
[----:B------:R-:W-:-:S04]  /*2250*/  IADD3 R0, PT, PT, R10, 0x1, RZ ;  /* 0x000000010a007810 */ /* 0x000fc80007ffe0ff */
        /* <DEDUP_REMOVED lines=12> */
.L_x_21:
[----:B------:R-:W0:Y:S01]  /*2320*/  LDC.64 R2, c[0x0][0x3a0] ;  /* 0x0000e800ff027b82 */ /* 0x000e220000000a00 */
[----:B------:R-:W-:-:S04]  /*2330*/  FADD R23, -R4, R23 ;  /* 0x0000001704177221 */ /* 0x000fc80000000100 */
[----:B------:R-:W-:Y:S01]  /*2340*/  FFMA R4, R23, R11, R4 ;  /* 0x0000000b17047223 */ /* 0x000fe20000000004 */
[----:B0-----:R-:W-:-:S05]  /*2350*/  IMAD.WIDE R22, R22, 0x4, R2 ;  /* 0x0000000416167825 */ /* 0x001fca00078e0202 */
[----:B------:R0:W-:Y:S01]  /*2360*/  STG.E desc[UR4][R22.64], R4 ;  /* 0x0000000416007986 */ /* 0x0001e2000c101904 */
[----:B------:R-:W-:Y:S05]  /*2370*/  BRA `(.L_x_22) ;  /* 0x0000000000147947 */ /* 0x000fea0003800000 */
.L_x_18:
[----:B------:R-:W0:Y:S01]  /*2380*/  LDC.64 R2, c[0x0][0x3a0] ;  /* 0x0000e800ff027b82 */ /* 0x000e220000000a00 */
[----:B------:R-:W-:Y:S01]  /*2390*/  MOV R11, 0x7fc00000 ;  /* 0x7fc00000000b7802 */ /* 0x000fe20000000f00 */
[----:B------:R-:W-:Y:S02]  /*23a0*/  IMAD.MOV.U32 R10, RZ, RZ, R6 ;  /* 0x000000ffff0a7224 */ /* 0x000fe400078e0006 */
[----:B0-----:R-:W-:-:S05]  /*23b0*/  IMAD.WIDE R2, R22, 0x4, R2 ;  /* 0x0000000416027825 */ /* 0x001fca00078e0202 */
[----:B------:R1:W-:Y:S02]  /*23c0*/  STG.E desc[UR4][R2.64], R11 ;  /* 0x0000000b02007986 */ /* 0x0003e4000c101904 */
.L_x_22:
[----:B------:R-:W2:Y:S01]  /*23d0*/  LDCU UR6, c[0x0][0x39c] ;  /* 0x00007380ff0677ac */ /* 0x000ea20008000800 */
[----:B0-----:R-:W-:Y:S02]  /*23e0*/  MOV R22, R13 ;  /* 0x0000000d00167202 */ /* 0x001fe40000000f00 */
[----:B--2---:R-:W-:-:S13]  /*23f0*/  ISETP.GE.AND P0, PT, R13, UR6, PT ;  /* 0x000000060d007c0c */ /* 0x004fda000bf06270 */
[----:B------:R-:W-:Y:S05]  /*2400*/  @P0 BRA `(.L_x_17) ;  /* 0x0000000000540947 */ /* 0x000fea0003800000 */
[----:B------:R-:W0:Y:S01]  /*2410*/  LDC R25, c[0x0][0x398] ;  /* 0x0000e600ff197b82 */ /* 0x000e220000000800 */
[----:B------:R-:W-:-:S07]  /*2420*/  IMAD.IADD R0, R13, 0x1, -R6 ;  /* 0x000000010d007824 */ /* 0x000fce00078e0a06 */
[----:B-1----:R-:W1:Y:S01]  /*2430*/  LDC.64 R2, c[0x0][0x380] ;  /* 0x0000e000ff027b82 */ /* 0x002e620000000a00 */
[----:B0-----:R-:W-:-:S04]  /*2440*/  IMAD R11, R0, R25, R5 ;  /* 0x00000019000b7224 */ /* 0x001fc800078e0205 */
[----:B-1----:R-:W-:-:S04]  /*2450*/  IMAD.WIDE R2, R11, 0x4, R2 ;  /* 0x000000040b027825 */ /* 0x002fc800078e0202 */
[----:B------:R-:W-:Y:S02]  /*2460*/  IMAD.WIDE R24, R25, 0x4, R20 ;  /* 0x0000000419187825 */ /* 0x000fe400078e0214 */
[----:B------:R-:W2:Y:S04]  /*2470*/  LDG.E.CONSTANT R2, desc[UR4][R2.64] ;  /* 0x0000000402027981 */ /* 0x000ea8000c1e9900 */
[----:B------:R-:W3:Y:S01]  /*2480*/  LDG.E.CONSTANT R24, desc[UR4][R24.64] ;  /* 0x0000000418187981 */ /* 0x000ee2000c1e9900 */
[----:B--2---:R-:W-:Y:S02]  /*2490*/  FSETP.NE.AND P0, PT, |R2|, +INF , PT ;  /* 0x7f8000000200780b */ /* 0x004fe40003f05200 */
[----:B---3--:R-:W-:-:S11]  /*24a0*/  FSETP.NE.AND P1, PT, |R24|, +INF , PT ;  /* 0x7f8000001800780b */ /* 0x008fd60003f25200 */
[----:B------:R-:W0:Y:S01]  /*24b0*/  @P0 F2F.F64.F32 R20, R2 ;  /* 0x0000000200140310 */ /* 0x000e220000201800 */
[----:B------:R-:W-:Y:S01]  /*24c0*/  @!P0 VIMNMX R0, PT, PT, R9, 0x1, !PT ;  /* 0x0000000109008848 */ /* 0x000fe20007fe0100 */
[----:B------:R-:W-:-:S03]  /*24d0*/  @P1 IMAD.MOV.U32 R22, RZ, RZ, R13 ;  /* 0x000000ffff161224 */ /* 0x000fc600078e000d */
[----:B------:R-:W-:Y:S02]  /*24e0*/  @!P0 IADD3 R9, PT, PT, R0, -0x1, RZ ;  /* 0xffffffff00098810 */ /* 0x000fe40007ffe0ff */
[----:B------:R-:W-:Y:S01]  /*24f0*/  @!P1 MOV R22, R13 ;  /* 0x0000000d00169202 */ /* 0x000fe20000000f00 */
[----:B------:R-:W1:Y:S02]  /*2500*/  @P1 F2F.F64.F32 R26, R24 ;  /* 0x00000018001a1310 */ /* 0x000e640000201800 */
[----:B------:R-:W-:Y:S01]  /*2510*/  @!P1 VIADD R9, R9, 0x1 ;  /* 0x0000000109099836 */ /* 0x000fe20000000000 */
[----:B0-----:R-:W-:Y:S02]  /*2520*/  @P0 DADD R16, R16, -R20 ;  /* 0x0000000010100229 */ /* 0x001fe40000000814 */
[----:B------:R-:W-:-:S06]  /*2530*/  @P0 DFMA R18, -R20, R20, R18 ;  /* 0x000000141412022b */ /* 0x000fcc0000000112 */
[----:B-1----:R-:W-:Y:S02]  /*2540*/  @P1 DADD R16, R16, R26 ;  /* 0x0000000010101229 */ /* 0x002fe4000000001a */
[----:B------:R-:W-:-:S11]  /*2550*/  @P1 DFMA R18, R26, R26, R18 ;  /* 0x0000001a1a12122b */ /* 0x000fd60000000012 */
.L_x_17:
[----:B------:R-:W-:-:S13]  /*2560*/  ISETP.GE.AND P0, PT, R13, UR6, PT ;  /* 0x000000060d007c0c */ /* 0x000fda000bf06270 */
[----:B------:R-:W-:Y:S05]  /*2570*/  @P0 EXIT ;  /* 0x000000000000094d */ /* 0x000fea0003800000 */
[----:B------:R-:W0:Y:S01]  /*2580*/  LDC R21, c[0x0][0x398] ;  /* 0x0000e600ff157b82 */ /* 0x000e220000000800 */
[C---:B------:R-:W-:Y:S01]  /*2590*/  IADD3 R20, PT, PT, R22.reuse, 0x1, RZ ;  /* 0x0000000116147810 */ /* 0x040fe20007ffe0ff */
[----:B------:R-:W2:Y:S01]  /*25a0*/  LDCU UR6, c[0x0][0x39c] ;  /* 0x00007380ff0677ac */ /* 0x000ea20008000800 */
[----:B------:R-:W-:-:S03]  /*25b0*/  IADD3 R0, PT, PT, R22, 0x2, -R6 ;  /* 0x0000000216007810 */ /* 0x000fc60007ffe806 */
[----:B-1----:R-:W-:Y:S02]  /*25c0*/  IMAD.IADD R2, R20, 0x1, -R6 ;  /* 0x0000000114027824 */ /* 0x002fe400078e0a06 */
[-C--:B0-----:R-:W-:Y:S02]  /*25d0*/  IMAD R12, R22, R21.reuse, R21 ;  /* 0x00000015160c7224 */ /* 0x081fe400078e0215 */
[-CC-:B------:R-:W-:Y:S02]  /*25e0*/  IMAD R13, R0, R21.reuse, R5.reuse ;  /* 0x00000015000d7224 */ /* 0x180fe400078e0205 */
[-CC-:B------:R-:W-:Y:S02]  /*25f0*/  IMAD R22, R22, R21.reuse, R5.reuse ;  /* 0x0000001516167224 */ /* 0x180fe400078e0205 */
[----:B------:R-:W-:Y:S01]  /*2600*/  IMAD R21, R2, R21, R5 ;  /* 0x0000001502157224 */ /* 0x000fe200078e0205 */
[----:B--2---:R-:W-:-:S07]  /*2610*/  IADD3 R5, PT, PT, R12, R5, RZ ;  /* 0x000000050c057210 */ /* 0x004fce0007ffe0ff */
.L_x_35:
[----:B0-----:R-:W0:Y:S02]  /*2620*/  LDC.64 R24, c[0x0][0x380] ;  /* 0x0000e000ff187b82 */ /* 0x001e240000000a00 */
[----:B0-----:R-:W-:-:S05]  /*2630*/  IMAD.WIDE R24, R22, 0x4, R24 ;  /* 0x0000000416187825 */ /* 0x001fca00078e0218 */
[----:B--2---:R-:W2:Y:S02]  /*2640*/  LDG.E.CONSTANT R23, desc[UR4][R24.64] ;  /* 0x0000000418177981 */ /* 0x004ea4000c1e9900 */
[----:B--2---:R-:W-:-:S13]  /*2650*/  FSETP.NE.AND P0, PT, |R23|, +INF , PT ;  /* 0x7f8000001700780b */ /* 0x004fda0003f05200 */
[----:B------:R-:W0:Y:S01]  /*2660*/  @!P0 LDC.64 R2, c[0x0][0x3a0] ;  /* 0x0000e800ff028b82 */ /* 0x000e220000000a00 */
[----:B------:R-:W-:Y:S02]  /*2670*/  @!P0 IMAD.MOV.U32 R11, RZ, RZ, 0x7fc00000 ;  /* 0x7fc00000ff0b8424 */ /* 0x000fe400078e00ff */
[----:B0-----:R-:W-:-:S05]  /*2680*/  @!P0 IMAD.WIDE R26, R22, 0x4, R2 ;  /* 0x00000004161a8825 */ /* 0x001fca00078e0202 */
[----:B------:R0:W-:Y:S01]  /*2690*/  @!P0 STG.E desc[UR4][R26.64], R11 ;  /* 0x0000000b1a008986 */ /* 0x0001e2000c101904 */
[----:B------:R-:W-:Y:S05]  /*26a0*/  @!P0 BRA `(.L_x_23) ;  /* 0x0000000000fc8947 */ /* 0x000fea0003800000 */
[----:B------:R-:W-:-:S13]  /*26b0*/  ISETP.NE.AND P0, PT, R9, RZ, PT ;  /* 0x000000ff0900720c */ /* 0x000fda0003f05270 */
[----:B------:R-:W-:Y:S05]  /*26c0*/  @P0 BRA `(.L_x_24) ;  /* 0x0000000000ac0947 */ /* 0x000fea0003800000 */
[----:B0-----:R-:W-:-:S08]  /*26d0*/  DMUL R26, R16, R14 ;  /* 0x0000000e101a7228 */ /* 0x001fd00000000000 */
[----:B------:R-:W-:-:S08]  /*26e0*/  DMUL R2, R26, R26 ;  /* 0x0000001a1a027228 */ /* 0x000fd00000000000 */
[----:B------:R-:W-:-:S08]  /*26f0*/  DFMA R2, R18, R14, -R2 ;  /* 0x0000000e1202722b */ /* 0x000fd00000000802 */
[----:B------:R-:W-:-:S06]  /*2700*/  DSETP.GEU.AND P0, PT, R2, RZ, PT ;  /* 0x000000ff0200722a */ /* 0x000fcc0003f0e000 */
[----:B------:R-:W-:Y:S02]  /*2710*/  FSEL R33, R3, RZ, P0 ;  /* 0x000000ff03217208 */ /* 0x000fe40000000000 */
[----:B------:R-:W-:Y:S01]  /*2720*/  FSEL R32, R2, RZ, P0 ;  /* 0x000000ff02207208 */ /* 0x000fe20000000000 */
[----:B------:R-:W-:Y:S01]  /*2730*/  IMAD.MOV.U32 R2, RZ, RZ, 0x0 ;  /* 0x00000000ff027424 */ /* 0x000fe200078e00ff */
[----:B------:R-:W0:Y:S01]  /*2740*/  MUFU.RSQ64H R25, R33 ;  /* 0x0000002100197308 */ /* 0x000e220000001c00 */
[----:B------:R-:W-:Y:S02]  /*2750*/  IADD3 R24, PT, PT, R33, -0x3500000, RZ ;  /* 0xfcb0000021187810 */ /* 0x000fe40007ffe0ff */
[----:B------:R-:W-:Y:S02]  /*2760*/  MOV R3, 0x3fd80000 ;  /* 0x3fd8000000037802 */ /* 0x000fe40000000f00 */
[----:B------:R-:W-:Y:S02]  /*2770*/  ISETP.GE.U32.AND P0, PT, R24, 0x7ca00000, PT ;  /* 0x7ca000001800780c */ /* 0x000fe40003f06070 */
[----:B0-----:R-:W-:-:S08]  /*2780*/  DMUL R28, R24, R24 ;  /* 0x00000018181c7228 */ /* 0x001fd00000000000 */
[----:B------:R-:W-:-:S08]  /*2790*/  DFMA R28, -R28, R32, 1 ;  /* 0x3ff000001c1c742b */ /* 0x000fd00000000120 */
[----:B------:R-:W-:Y:S02]  /*27a0*/  DFMA R2, R28, R2, 0.5 ;  /* 0x3fe000001c02742b */ /* 0x000fe40000000002 */
[----:B------:R-:W-:-:S08]  /*27b0*/  DMUL R34, R24, R28 ;  /* 0x0000001c18227228 */ /* 0x000fd00000000000 */
[----:B------:R-:W-:-:S08]  /*27c0*/  DFMA R34, R2, R34, R24 ;  /* 0x000000220222722b */ /* 0x000fd00000000018 */
[----:B------:R-:W-:Y:S02]  /*27d0*/  DMUL R28, R34, R32 ;  /* 0x00000020221c7228 */ /* 0x000fe40000000000 */
[----:B------:R-:W-:Y:S01]  /*27e0*/  VIADD R31, R35, 0xfff00000 ;  /* 0xfff00000231f7836 */ /* 0x000fe20000000000 */
[----:B------:R-:W-:-:S05]  /*27f0*/  MOV R30, R34 ;  /* 0x00000022001e7202 */ /* 0x000fca0000000f00 */
[----:B------:R-:W-:-:S08]  /*2800*/  DFMA R2, R28, -R28, R32 ;  /* 0x8000001c1c02722b */ /* 0x000fd00000000020 */
[----:B------:R-:W-:Y:S01]  /*2810*/  DFMA R36, R2, R30, R28 ;  /* 0x0000001e0224722b */ /* 0x000fe2000000001c */
[----:B------:R-:W-:Y:S10]  /*2820*/  @!P0 BRA `(.L_x_25) ;  /* 0x0000000000188947 */ /* 0x000ff40003800000 */
[----:B------:R-:W-:Y:S01]  /*2830*/  IMAD.MOV.U32 R0, RZ, RZ, R34 ;  /* 0x000000ffff007224 */ /* 0x000fe200078e0022 */
[----:B------:R-:W-:Y:S01]  /*2840*/  MOV R30, R32 ;  /* 0x00000020001e7202 */ /* 0x000fe20000000f00 */
[----:B------:R-:W-:Y:S01]  /*2850*/  IMAD.MOV.U32 R25, RZ, RZ, R33 ;  /* 0x000000ffff197224 */ /* 0x000fe200078e0021 */
[----:B------:R-:W-:Y:S02]  /*2860*/  MOV R11, R31 ;  /* 0x0000001f000b7202 */ /* 0x000fe40000000f00 */
[----:B------:R-:W-:-:S07]  /*2870*/  MOV R12, 0x2890 ;  /* 0x00002890000c7802 */ /* 0x000fce0000000f00 */
[----:B------:R-:W-:Y:S05]  /*2880*/  CALL.REL.NOINC `($__internal_1_$__cuda_sm20_dsqrt_rn_f64_mediumpath_v1) ;  /* 0x0000000c000c7944 */ /* 0x000fea0003c00000 */
.L_x_25:
[----:B------:R-:W0:Y:S01]  /*2890*/  F2F.F64.F32 R2, R23 ;  /* 0x0000001700027310 */ /* 0x000e220000201800 */
[C-C-:B------:R-:W-:Y:S01]  /*28a0*/  DFMA R28, R36.reuse, 0.25, R26.reuse ;  /* 0x3fd00000241c782b */ /* 0x140fe2000000001a */
[----:B------:R-:W-:Y:S01]  /*28b0*/  VIADD R0, R10, 0x1 ;  /* 0x000000010a007836 */ /* 0x000fe20000000000 */
[C-C-:B------:R-:W-:Y:S02]  /*28c0*/  DFMA R30, R36.reuse, -0.25, R26.reuse ;  /* 0xbfd00000241e782b */ /* 0x140fe4000000001a */
[C-C-:B------:R-:W-:Y:S02]  /*28d0*/  DFMA R24, R36.reuse, 1.75, R26.reuse ;  /* 0x3ffc00002418782b */ /* 0x140fe4000000001a */
[----:B------:R-:W-:Y:S02]  /*28e0*/  DFMA R26, R36, -1.75, R26 ;  /* 0xbffc0000241a782b */ /* 0x000fe4000000001a */
[----:B0-----:R-:W-:-:S06]  /*28f0*/  DSETP.GE.AND P0, PT, R28, R2, PT ;  /* 0x000000021c00722a */ /* 0x001fcc0003f06000 */
[--C-:B------:R-:W-:Y:S02]  /*2900*/  DSETP.LE.AND P1, PT, R30, R2.reuse, P0 ;  /* 0x000000021e00722a */ /* 0x100fe40000723000 */
[----:B------:R-:W-:-:S06]  /*2910*/  DSETP.GEU.AND P0, PT, R24, R2, PT ;  /* 0x000000021800722a */ /* 0x000fcc0003f0e000 */
[----:B------:R-:W-:-:S06]  /*2920*/  DSETP.GT.OR P0, PT, R26, R2, !P0 ;  /* 0x000000021a00722a */ /* 0x000fcc0004704400 */
[----:B------:R-:W-:-:S05]  /*2930*/  @!P1 IADD3 R0, PT, PT, R10, RZ, RZ ;  /* 0x000000ff0a009210 */ /* 0x000fca0007ffe0ff */
[----:B------:R-:W-:-:S03]  /*2940*/  VIADD R2, R0, 0xffffffff ;  /* 0xffffffff00027836 */ /* 0x000fc60000000000 */
[----:B------:R-:W-:-:S04]  /*2950*/  @!P0 IADD3 R2, PT, PT, R0, RZ, RZ ;  /* 0x000000ff00028210 */ /* 0x000fc80007ffe0ff */
[----:B------:R-:W-:-:S04]  /*2960*/  VIMNMX R3, PT, PT, R7, R2, !PT ;  /* 0x0000000207037248 */ /* 0x000fc80007fe0100 */
[----:B------:R-:W-:-:S07]  /*2970*/  VIMNMX R10, PT, PT, R3, R6, PT ;  /* 0x00000006030a7248 */ /* 0x000fce0003fe0100 */
.L_x_24:
[----:B------:R-:W-:-:S05]  /*2980*/  VIADD R0, R10, 0x1 ;  /* 0x000000010a007836 */ /* 0x000fca0000000000 */
[----:B------:R-:W-:-:S04]  /*2990*/  I2FP.F32.U32 R25, R0 ;  /* 0x0000000000197245 */ /* 0x000fc80000201000 */
[----:B------:R-:W1:Y:S08]  /*29a0*/  MUFU.RCP R0, R25 ;  /* 0x0000001900007308 */ /* 0x000e700000001000 */
[----:B------:R-:W2:Y:S01]  /*29b0*/  FCHK P0, R8, R25 ;  /* 0x0000001908007302 */ /* 0x000ea20000000000 */
[----:B-1----:R-:W-:-:S04]  /*29c0*/  FFMA R3, -R25, R0, 1 ;  /* 0x3f80000019037423 */ /* 0x002fc80000000100 */
[----:B------:R-:W-:-:S04]  /*29d0*/  FFMA R0, R0, R3, R0 ;  /* 0x0000000300007223 */ /* 0x000fc80000000000 */
[----:B------:R-:W-:-:S04]  /*29e0*/  FFMA R3, R0, 2, RZ ;  /* 0x4000000000037823 */ /* 0x000fc800000000ff */
[----:B------:R-:W-:-:S04]  /*29f0*/  FFMA R2, -R25, R3, 2 ;  /* 0x4000000019027423 */ /* 0x000fc80000000103 */
[----:B0-----:R-:W-:Y:S01]  /*2a00*/  FFMA R11, R0, R2, R3 ;  /* 0x00000002000b7223 */ /* 0x001fe20000000003 */
[----:B--2---:R-:W-:Y:S06]  /*2a10*/  @!P0 BRA `(.L_x_26) ;  /* 0x00000000000c8947 */ /* 0x004fec0003800000 */
[----:B------:R-:W-:Y:S02]  /*2a20*/  MOV R3, R25 ;  /* 0x0000001900037202 */ /* 0x000fe40000000f00 */
[----:B------:R-:W-:-:S07]  /*2a30*/  MOV R2, 0x2a50 ;  /* 0x00002a5000027802 */ /* 0x000fce0000000f00 */
[----:B------:R-:W-:Y:S05]  /*2a40*/  CALL.REL.NOINC `($__internal_2_$__cuda_sm3x_div_rn_noftz_f32_slowpath) ;  /* 0x0000000c00487944 */ /* 0x000fea0003c00000 */
.L_x_26:
[----:B------:R-:W0:Y:S01]  /*2a50*/  LDC.64 R2, c[0x0][0x3a0] ;  /* 0x0000e800ff027b82 */ /* 0x000e220000000a00 */
[----:B------:R-:W-:-:S04]  /*2a60*/  FADD R23, -R4, R23 ;  /* 0x0000001704177221 */ /* 0x000fc80000000100 */
[----:B------:R-:W-:Y:S01]  /*2a70*/  FFMA R4, R23, R11, R4 ;  /* 0x0000000b17047223 */ /* 0x000fe20000000004 */
[----:B0-----:R-:W-:-:S05]  /*2a80*/  IMAD.WIDE R24, R22, 0x4, R2 ;  /* 0x0000000416187825 */ /* 0x001fca00078e0202 */
[----:B------:R1:W-:Y:S02]  /*2a90*/  STG.E desc[UR4][R24.64], R4 ;  /* 0x0000000418007986 */ /* 0x0003e4000c101904 */
.L_x_23:
[----:B------:R-:W2:Y:S08]  /*2aa0*/  LDC.64 R28, c[0x0][0x398] ;  /* 0x0000e600ff1c7b82 */ /* 0x000eb00000000a00 */
[----:B0-----:R-:W1:Y:S01]  /*2ab0*/  LDC.64 R26, c[0x0][0x380] ;  /* 0x0000e000ff1a7b82 */ /* 0x001e620000000a00 */
[----:B--2---:R-:W-:Y:S01]  /*2ac0*/  ISETP.GE.AND P0, PT, R20, R29, PT ;  /* 0x0000001d1400720c */ /* 0x004fe20003f06270 */
[----:B-1----:R-:W-:-:S04]  /*2ad0*/  IMAD.WIDE R24, R22, 0x4, R26 ;  /* 0x0000000416187825 */ /* 0x002fc800078e021a */
[----:B------:R-:W-:-:S08]  /*2ae0*/  IMAD.WIDE R24, R28, 0x4, R24 ;  /* 0x000000041c187825 */ /* 0x000fd000078e0218 */
[----:B------:R-:W-:Y:S05]  /*2af0*/  @!P0 BRA `(.L_x_27) ;  /* 0x0000000000088947 */ /* 0x000fea0003800000 */
[----:B------:R0:W5:Y:S01]  /*2b00*/  LDG.E.CONSTANT R23, desc[UR4][R24.64] ;  /* 0x0000000418177981 */ /* 0x000162000c1e9900 */
[----:B------:R-:W-:Y:S05]  /*2b10*/  BRA `(.L_x_28) ;  /* 0x0000000000387947 */ /* 0x000fea0003800000 */
.L_x_27:
[----:B------:R-:W-:Y:S01]  /*2b20*/  IMAD.WIDE R28, R21, 0x4, R26 ;  /* 0x00000004151c7825 */ /* 0x000fe200078e021a */
[----:B------:R-:W2:Y:S05]  /*2b30*/  LDG.E.CONSTANT R23, desc[UR4][R24.64] ;  /* 0x0000000418177981 */ /* 0x000eaa000c1e9900 */
[----:B------:R-:W3:Y:S02]  /*2b40*/  LDG.E.CONSTANT R28, desc[UR4][R28.64] ;  /* 0x000000041c1c7981 */ /* 0x000ee4000c1e9900 */
[----:B---3--:R-:W-:Y:S02]  /*2b50*/  FSETP.NE.AND P0, PT, |R28|, +INF , PT ;  /* 0x7f8000001c00780b */ /* 0x008fe40003f05200 */
[----:B--2---:R-:W-:-:S11]  /*2b60*/  FSETP.NE.AND P1, PT, |R23|, +INF , PT ;  /* 0x7f8000001700780b */ /* 0x004fd60003f25200 */
[----:B------:R-:W0:Y:S01]  /*2b70*/  @P0 F2F.F64.F32 R30, R28 ;  /* 0x0000001c001e0310 */ /* 0x000e220000201800 */
[----:B------:R-:W-:-:S07]  /*2b80*/  @!P0 VIMNMX R0, PT, PT, R9, 0x1, !PT ;  /* 0x0000000109008848 */ /* 0x000fce0007fe0100 */
[----:B------:R-:W1:Y:S01]  /*2b90*/  @P1 F2F.F64.F32 R26, R23 ;  /* 0x00000017001a1310 */ /* 0x000e620000201800 */
[----:B------:R-:W-:Y:S01]  /*2ba0*/  @!P0 VIADD R9, R0, 0xffffffff ;  /* 0xffffffff00098836 */ /* 0x000fe20000000000 */
[----:B0-----:R-:W-:Y:S02]  /*2bb0*/  @P0 DADD R16, R16, -R30 ;  /* 0x0000000010100229 */ /* 0x001fe4000000081e */
[----:B------:R-:W-:Y:S02]  /*2bc0*/  @P0 DFMA R18, -R30, R30, R18 ;  /* 0x0000001e1e12022b */ /* 0x000fe40000000112 */
[----:B------:R-:W-:-:S04]  /*2bd0*/  @!P1 IADD3 R9, PT, PT, R9, 0x1, RZ ;  /* 0x0000000109099810 */ /* 0x000fc80007ffe0ff */
[----:B-1----:R-:W-:Y:S02]  /*2be0*/  @P1 DADD R16, R16, R26 ;  /* 0x0000000010101229 */ /* 0x002fe4000000001a */
[----:B------:R-:W-:-:S11]  /*2bf0*/  @P1 DFMA R18, R26, R26, R18 ;  /* 0x0000001a1a12122b */ /* 0x000fd60000000012 */
.L_x_28:
[----:B-----5:R-:W-:-:S13]  /*2c00*/  FSETP.NE.AND P0, PT, |R23|, +INF , PT ;  /* 0x7f8000001700780b */ /* 0x020fda0003f05200 */
[----:B------:R-:W-:Y:S05]  /*2c10*/  @!P0 BRA `(.L_x_29) ;  /* 0x0000000400008947 */ /* 0x000fea0003800000 */
[----:B------:R-:W-:-:S13]  /*2c20*/  ISETP.NE.AND P0, PT, R9, RZ, PT ;  /* 0x000000ff0900720c */ /* 0x000fda0003f05270 */
[----:B------:R-:W-:Y:S05]  /*2c30*/  @P0 BRA `(.L_x_30) ;  /* 0x0000000000ac0947 */ /* 0x000fea0003800000 */
[----:B------:R-:W-:-:S08]  /*2c40*/  DMUL R26, R16, R14 ;  /* 0x0000000e101a7228 */ /* 0x000fd00000000000 */
[----:B------:R-:W-:-:S08]  /*2c50*/  DMUL R2, R26, R26 ;  /* 0x0000001a1a027228 */ /* 0x000fd00000000000 */
[----:B------:R-:W-:-:S08]  /*2c60*/  DFMA R2, R18, R14, -R2 ;  /* 0x0000000e1202722b */ /* 0x000fd00000000802 */
[----:B------:R-:W-:-:S06]  /*2c70*/  DSETP.GEU.AND P0, PT, R2, RZ, PT ;  /* 0x000000ff0200722a */ /* 0x000fcc0003f0e000 */
[----:B------:R-:W-:Y:S01]  /*2c80*/  FSEL R33, R3, RZ, P0 ;  /* 0x000000ff03217208 */ /* 0x000fe20000000000 */
[----:B------:R-:W-:Y:S01]  /*2c90*/  IMAD.MOV.U32 R3, RZ, RZ, 0x3fd80000 ;  /* 0x3fd80000ff037424 */ /* 0x000fe200078e00ff */
[----:B------:R-:W-:Y:S02]  /*2ca0*/  FSEL R32, R2, RZ, P0 ;  /* 0x000000ff02207208 */ /* 0x000fe40000000000 */
[----:B0-----:R-:W0:Y:S01]  /*2cb0*/  MUFU.RSQ64H R25, R33 ;  /* 0x0000002100197308 */ /* 0x001e220000001c00 */
[----:B------:R-:W-:Y:S01]  /*2cc0*/  VIADD R24, R33, 0xfcb00000 ;  /* 0xfcb0000021187836 */ /* 0x000fe20000000000 */
[----:B------:R-:W-:-:S04]  /*2cd0*/  MOV R2, 0x0 ;  /* 0x0000000000027802 */ /* 0x000fc80000000f00 */
        /* <DEDUP_REMOVED lines=14> */
[----:B------:R-:W-:Y:S01]  /*2dc0*/  MOV R25, R33 ;  /* 0x0000002100197202 */ /* 0x000fe20000000f00 */
[----:B------:R-:W-:Y:S01]  /*2dd0*/  IMAD.MOV.U32 R11, RZ, RZ, R31 ;  /* 0x000000ffff0b7224 */ /* 0x000fe200078e001f */
[----:B------:R-:W-:-:S07]  /*2de0*/  MOV R12, 0x2e00 ;  /* 0x00002e00000c7802 */ /* 0x000fce0000000f00 */
[----:B------:R-:W-:Y:S05]  /*2df0*/  CALL.REL.NOINC `($__internal_1_$__cuda_sm20_dsqrt_rn_f64_mediumpath_v1) ;  /* 0x0000000400b07944 */ /* 0x000fea0003c00000 */
.L_x_31:
        /* <DEDUP_REMOVED lines=15> */
.L_x_30:
[----:B------:R-:W-:-:S04]  /*2ef0*/  IADD3 R0, PT, PT, R10, 0x1, RZ ;  /* 0x000000010a007810 */ /* 0x000fc80007ffe0ff */
[----:B0-----:R-:W-:-:S04]  /*2f00*/  I2FP.F32.U32 R25, R0 ;  /* 0x0000000000197245 */ /* 0x001fc80000201000 */
        /* <DEDUP_REMOVED lines=11> */
.L_x_32:
[----:B------:R-:W0:Y:S01]  /*2fc0*/  LDC.64 R2, c[0x0][0x3a0] ;  /* 0x0000e800ff027b82 */ /* 0x000e220000000a00 */
[----:B------:R-:W-:-:S04]  /*2fd0*/  FADD R23, -R4, R23 ;  /* 0x0000001704177221 */ /* 0x000fc80000000100 */
[----:B------:R-:W-:Y:S01]  /*2fe0*/  FFMA R4, R23, R11, R4 ;  /* 0x0000000b17047223 */ /* 0x000fe20000000004 */
[----:B0-----:R-:W-:-:S05]  /*2ff0*/  IMAD.WIDE R2, R5, 0x4, R2 ;  /* 0x0000000405027825 */ /* 0x001fca00078e0202 */
[----:B------:R2:W-:Y:S01]  /*3000*/  STG.E desc[UR4][R2.64], R4 ;  /* 0x0000000402007986 */ /* 0x0005e2000c101904 */
[----:B------:R-:W-:Y:S05]  /*3010*/  BRA `(.L_x_33) ;  /* 0x00000000000c7947 */ /* 0x000fea0003800000 */
.L_x_29:
[----:B------:R-:W-:Y:S01]  /*3020*/  IMAD.WIDE R2, R5, 0x4, R2 ;  /* 0x0000000405027825 */ /* 0x000fe200078e0202 */
[----:B------:R-:W-:-:S05]  /*3030*/  MOV R11, 0x7fc00000 ;  /* 0x7fc00000000b7802 */ /* 0x000fca0000000f00 */
[----:B------:R1:W-:Y:S02]  /*3040*/  STG.E desc[UR4][R2.64], R11 ;  /* 0x0000000b02007986 */ /* 0x0003e4000c101904 */
.L_x_33:
[----:B-1----:R-:W-:-:S05]  /*3050*/  VIADD R11, R20, 0x1 ;  /* 0x00000001140b7836 */ /* 0x002fca0000000000 */
[----:B------:R-:W-:-:S13]  /*3060*/  ISETP.GE.AND P0, PT, R11, UR6, PT ;  /* 0x000000060b007c0c */ /* 0x000fda000bf06270 */
[----:B------:R-:W-:Y:S05]  /*3070*/  @P0 BRA `(.L_x_34) ;  /* 0x00000000004c0947 */ /* 0x000fea0003800000 */
[----:B0-----:R-:W2:Y:S08]  /*3080*/  LDC.64 R24, c[0x0][0x380] ;  /* 0x0000e000ff187b82 */ /* 0x001eb00000000a00 */
[----:B------:R-:W0:Y:S01]  /*3090*/  LDC R27, c[0x0][0x398] ;  /* 0x0000e600ff1b7b82 */ /* 0x000e220000000800 */
[----:B--2---:R-:W-:-:S04]  /*30a0*/  IMAD.WIDE R2, R22, 0x4, R24 ;  /* 0x0000000416027825 */ /* 0x004fc800078e0218 */
[----:B------:R-:W-:-:S04]  /*30b0*/  IMAD.WIDE R24, R13, 0x4, R24 ;  /* 0x000000040d187825 */ /* 0x000fc800078e0218 */
[C---:B0-----:R-:W-:Y:S02]  /*30c0*/  IMAD.WIDE R2, R27.reuse, 0x4, R2 ;  /* 0x000000041b027825 */ /* 0x041fe400078e0202 */
[----:B------:R-:W2:Y:S02]  /*30d0*/  LDG.E.CONSTANT R24, desc[UR4][R24.64] ;  /* 0x0000000418187981 */ /* 0x000ea4000c1e9900 */
[----:B------:R-:W-:-:S06]  /*30e0*/  IMAD.WIDE R26, R27, 0x4, R2 ;  /* 0x000000041b1a7825 */ /* 0x000fcc00078e0202 */
[----:B------:R-:W3:Y:S01]  /*30f0*/  LDG.E.CONSTANT R26, desc[UR4][R26.64] ;  /* 0x000000041a1a7981 */ /* 0x000ee2000c1e9900 */
[----:B--2---:R-:W-:Y:S02]  /*3100*/  FSETP.NE.AND P0, PT, |R24|, +INF , PT ;  /* 0x7f8000001800780b */ /* 0x004fe40003f05200 */
[----:B---3--:R-:W-:-:S11]  /*3110*/  FSETP.NE.AND P1, PT, |R26|, +INF , PT ;  /* 0x7f8000001a00780b */ /* 0x008fd60003f25200 */
[----:B------:R-:W0:Y:S01]  /*3120*/  @P0 F2F.F64.F32 R2, R24 ;  /* 0x0000001800020310 */ /* 0x000e220000201800 */
[----:B------:R-:W-:-:S04]  /*3130*/  @!P0 VIMNMX R0, PT, PT, R9, 0x1, !PT ;  /* 0x0000000109008848 */ /* 0x000fc80007fe0100 */
[----:B------:R-:W-:-:S03]  /*3140*/  @!P0 IADD3 R9, PT, PT, R0, -0x1, RZ ;  /* 0xffffffff00098810 */ /* 0x000fc60007ffe0ff */
[----:B------:R-:W1:Y:S02]  /*3150*/  @P1 F2F.F64.F32 R28, R26 ;  /* 0x0000001a001c1310 */ /* 0x000e640000201800 */
[----:B------:R-:W-:Y:S01]  /*3160*/  @!P1 VIADD R9, R9, 0x1 ;  /* 0x0000000109099836 */ /* 0x000fe20000000000 */
[----:B0-----:R-:W-:Y:S02]  /*3170*/  @P0 DADD R16, R16, -R2 ;  /* 0x0000000010100229 */ /* 0x001fe40000000802 */
[----:B------:R-:W-:-:S06]  /*3180*/  @P0 DFMA R18, -R2, R2, R18 ;  /* 0x000000020212022b */ /* 0x000fcc0000000112 */
[----:B-1----:R-:W-:Y:S02]  /*3190*/  @P1 DADD R16, R16, R28 ;  /* 0x0000000010101229 */ /* 0x002fe4000000001c */
[----:B------:R-:W-:-:S11]  /*31a0*/  @P1 DFMA R18, R28, R28, R18 ;  /* 0x0000001c1c12122b */ /* 0x000fd60000000012 */
.L_x_34:
[----:B------:R-:W1:Y:S01]  /*31b0*/  LDC R0, c[0x0][0x398] ;  /* 0x0000e600ff007b82 */ /* 0x000e620000000800 */
[----:B------:R-:W-:Y:S02]  /*31c0*/  ISETP.GE.AND P0, PT, R11, UR6, PT ;  /* 0x000000060b007c0c */ /* 0x000fe4000bf06270 */
[----:B------:R-:W-:Y:S02]  /*31d0*/  IADD3 R20, PT, PT, R20, 0x2, RZ ;  /* 0x0000000214147810 */ /* 0x000fe40007ffe0ff */
[C---:B-1----:R-:W-:Y:S01]  /*31e0*/  LEA R13, R0.reuse, R13, 0x1 ;  /* 0x0000000d000d7211 */ /* 0x042fe200078e08ff */
[C---:B------:R-:W-:Y:S01]  /*31f0*/  IMAD R21, R0.reuse, 0x2, R21 ;  /* 0x0000000200157824 */ /* 0x040fe200078e0215 */
[C---:B------:R-:W-:Y:S01]  /*3200*/  LEA R5, R0.reuse, R5, 0x1 ;  /* 0x0000000500057211 */ /* 0x040fe200078e08ff */
[----:B------:R-:W-:-:S06]  /*3210*/  IMAD R22, R0, 0x2, R22 ;  /* 0x0000000200167824 */ /* 0x000fcc00078e0216 */
[----:B------:R-:W-:Y:S05]  /*3220*/  @!P0 BRA `(.L_x_35) ;  /* 0xfffffff000fc8947 */ /* 0x000fea000383ffff */
[----:B------:R-:W-:Y:S05]  /*3230*/  EXIT ;  /* 0x000000000000794d */ /* 0x000fea0003800000 */
        .weak           $__internal_0_$__cuda_sm20_dblrcp_rn_slowpath_v3
        .type           $__internal_0_$__cuda_sm20_dblrcp_rn_slowpath_v3,@function
        .size           $__internal_0_$__cuda_sm20_dblrcp_rn_slowpath_v3,($__internal_1_$__cuda_sm20_dsqrt_rn_f64_mediumpath_v1 - $__internal_0_$__cuda_sm20_dblrcp_rn_slowpath_v3)
$__internal_0_$__cuda_sm20_dblrcp_rn_slowpath_v3:
[----:B------:R-:W-:-:S14]  /*3240*/  DSETP.GTU.AND P0, PT, |R2|, +INF , PT ;  /* 0x7ff000000200742a */ /* 0x000fdc0003f0c200 */
[----:B------:R-:W-:Y:S05]  /*3250*/  @P0 BRA `(.L_x_36) ;  /* 0x00000000007c0947 */ /* 0x000fea0003800000 */
[----:B------:R-:W-:-:S05]  /*3260*/  LOP3.LUT R13, R3, 0x7fffffff, RZ, 0xc0, !PT ;  /* 0x7fffffff030d7812 */ /* 0x000fca00078ec0ff */
[----:B------:R-:W-:-:S05]  /*3270*/  VIADD R10, R13, 0xffffffff ;  /* 0xffffffff0d0a7836 */ /* 0x000fca0000000000 */
[----:B------:R-:W-:-:S13]  /*3280*/  ISETP.GE.U32.AND P0, PT, R10, 0x7fefffff, PT ;  /* 0x7fefffff0a00780c */ /* 0x000fda0003f06070 */
[----:B------:R-:W-:Y:S02]  /*3290*/  @P0 LOP3.LUT R11, R3, 0x7ff00000, RZ, 0x3c, !PT ;  /* 0x7ff00000030b0812 */ /* 0x000fe400078e3cff */
[----:B------:R-:W-:Y:S01]  /*32a0*/  @P0 MOV R10, RZ ;  /* 0x000000ff000a0202 */ /* 0x000fe20000000f00 */
[----:B------:R-:W-:Y:S06]  /*32b0*/  @P0 BRA `(.L_x_37) ;  /* 0x00000000006c0947 */ /* 0x000fec0003800000 */
[----:B------:R-:W-:-:S13]  /*32c0*/  ISETP.GE.U32.AND P0, PT, R13, 0x1000001, PT ;  /* 0x010000010d00780c */ /* 0x000fda0003f06070 */
[----:B------:R-:W-:Y:S05]  /*32d0*/  @!P0 BRA `(.L_x_38) ;  /* 0x0000000000348947 */ /* 0x000fea0003800000 */
[----:B------:R-:W-:Y:S01]  /*32e0*/  VIADD R11, R3, 0xc0200000 ;  /* 0xc0200000030b7836 */ /* 0x000fe20000000000 */
[----:B------:R-:W-:-:S03]  /*32f0*/  MOV R10, R2 ;  /* 0x00000002000a7202 */ /* 0x000fc60000000f00 */
[----:B------:R-:W0:Y:S03]  /*3300*/  MUFU.RCP64H R13, R11 ;  /* 0x0000000b000d7308 */ /* 0x000e260000001800 */
[----:B0-----:R-:W-:-:S08]  /*3310*/  DFMA R14, -R10, R12, 1 ;  /* 0x3ff000000a0e742b */ /* 0x001fd0000000010c */
[----:B------:R-:W-:-:S08]  /*3320*/  DFMA R14, R14, R14, R14 ;  /* 0x0000000e0e0e722b */ /* 0x000fd0000000000e */
[----:B------:R-:W-:-:S08]  /*3330*/  DFMA R14, R12, R14, R12 ;  /* 0x0000000e0c0e722b */ /* 0x000fd0000000000c */
[----:B------:R-:W-:-:S08]  /*3340*/  DFMA R12, -R10, R14, 1 ;  /* 0x3ff000000a0c742b */ /* 0x000fd0000000010e */
[----:B------:R-:W-:-:S08]  /*3350*/  DFMA R12, R14, R12, R14 ;  /* 0x0000000c0e0c722b */ /* 0x000fd0000000000e */
[----:B------:R-:W-:-:S08]  /*3360*/  DMUL R12, R12, 2.2250738585072013831e-308 ;  /* 0x001000000c0c7828 */ /* 0x000fd00000000000 */
[----:B------:R-:W-:-:S08]  /*3370*/  DFMA R2, -R2, R12, 1 ;  /* 0x3ff000000202742b */ /* 0x000fd0000000010c */
[----:B------:R-:W-:-:S08]  /*3380*/  DFMA R2, R2, R2, R2 ;  /* 0x000000020202722b */ /* 0x000fd00000000002 */
[----:B------:R-:W-:Y:S01]  /*3390*/  DFMA R10, R12, R2, R12 ;  /* 0x000000020c0a722b */ /* 0x000fe2000000000c */
[----:B------:R-:W-:Y:S10]  /*33a0*/  BRA `(.L_x_37) ;  /* 0x0000000000307947 */ /* 0x000ff40003800000 */
.L_x_38:
[----:B------:R-:W-:Y:S01]  /*33b0*/  DMUL R2, R2, 8.11296384146066816958e+31 ;  /* 0x4690000002027828 */ /* 0x000fe20000000000 */
[----:B------:R-:W-:-:S05]  /*33c0*/  IMAD.MOV.U32 R10, RZ, RZ, R12 ;  /* 0x000000ffff0a7224 */ /* 0x000fca00078e000c */
[----:B------:R-:W0:Y:S02]  /*33d0*/  MUFU.RCP64H R11, R3 ;  /* 0x00000003000b7308 */ /* 0x000e240000001800 */
[----:B0-----:R-:W-:-:S08]  /*33e0*/  DFMA R12, -R2, R10, 1 ;  /* 0x3ff00000020c742b */ /* 0x001fd0000000010a */
[----:B------:R-:W-:-:S08]  /*33f0*/  DFMA R12, R12, R12, R12 ;  /* 0x0000000c0c0c722b */ /* 0x000fd0000000000c */
[----:B------:R-:W-:-:S08]  /*3400*/  DFMA R12, R10, R12, R10 ;  /* 0x0000000c0a0c722b */ /* 0x000fd0000000000a */
[----:B------:R-:W-:-:S08]  /*3410*/  DFMA R10, -R2, R12, 1 ;  /* 0x3ff00000020a742b */ /* 0x000fd0000000010c */
[----:B------:R-:W-:-:S08]  /*3420*/  DFMA R10, R12, R10, R12 ;  /* 0x0000000a0c0a722b */ /* 0x000fd0000000000c */
[----:B------:R-:W-:Y:S01]  /*3430*/  DMUL R10, R10, 8.11296384146066816958e+31 ;  /* 0x469000000a0a7828 */ /* 0x000fe20000000000 */
[----:B------:R-:W-:Y:S10]  /*3440*/  BRA `(.L_x_37) ;  /* 0x0000000000087947 */ /* 0x000ff40003800000 */
.L_x_36:
[----:B------:R-:W-:Y:S02]  /*3450*/  LOP3.LUT R11, R3, 0x80000, RZ, 0xfc, !PT ;  /* 0x00080000030b7812 */ /* 0x000fe400078efcff */
[----:B------:R-:W-:-:S07]  /*3460*/  MOV R10, R2 ;  /* 0x00000002000a7202 */ /* 0x000fce0000000f00 */
.L_x_37:
[----:B------:R-:W-:Y:S01]  /*3470*/  IMAD.MOV.U32 R2, RZ, RZ, R0 ;  /* 0x000000ffff027224 */ /* 0x000fe200078e0000 */
[----:B------:R-:W-:Y:S01]  /*3480*/  MOV R3, 0x0 ;  /* 0x0000000000037802 */ /* 0x000fe20000000f00 */
[----:B------:R-:W-:Y:S01]  /*3490*/  IMAD.MOV.U32 R14, RZ, RZ, R10 ;  /* 0x000000ffff0e7224 */ /* 0x000fe200078e000a */
[----:B------:R-:W-:Y:S02]  /*34a0*/  MOV R15, R11 ;  /* 0x0000000b000f7202 */ /* 0x000fe40000000f00 */
[----:B------:R-:W-:Y:S05]  /*34b0*/  RET.REL.NODEC R2 `(vlma_many_series_one_param_f32) ;  /* 0xffffffc802d07950 */ /* 0x000fea0003c3ffff */
        .weak           $__internal_1_$__cuda_sm20_dsqrt_rn_f64_mediumpath_v1
        .type           $__internal_1_$__cuda_sm20_dsqrt_rn_f64_mediumpath_v1,@function
        .size           $__internal_1_$__cuda_sm20_dsqrt_rn_f64_mediumpath_v1,($__internal_2_$__cuda_sm3x_div_rn_noftz_f32_slowpath - $__internal_1_$__cuda_sm20_dsqrt_rn_f64_mediumpath_v1)
$__internal_1_$__cuda_sm20_dsqrt_rn_f64_mediumpath_v1:
[----:B------:R-:W-:Y:S01]  /*34c0*/  ISETP.GE.U32.AND P0, PT, R24, -0x3400000, PT ;  /* 0xfcc000001800780c */ /* 0x000fe20003f06070 */
[----:B------:R-:W-:Y:S01]  /*34d0*/  IMAD.MOV.U32 R24, RZ, RZ, R30 ;  /* 0x000000ffff187224 */ /* 0x000fe200078e001e */
[----:B------:R-:W-:Y:S01]  /*34e0*/  MOV R30, R0 ;  /* 0x00000000001e7202 */ /* 0x000fe20000000f00 */
[----:B------:R-:W-:-:S10]  /*34f0*/  IMAD.MOV.U32 R31, RZ, RZ, R11 ;  /* 0x000000ffff1f7224 */ /* 0x000fd400078e000b */
[----:B------:R-:W-:Y:S05]  /*3500*/  @!P0 BRA `(.L_x_39) ;  /* 0x0000000000208947 */ /* 0x000fea0003800000 */
[----:B------:R-:W-:-:S10]  /*3510*/  DFMA.RM R28, R2, R30, R28 ;  /* 0x0000001e021c722b */ /* 0x000fd4000000401c */
[----:B------:R-:W-:-:S04]  /*3520*/  IADD3 R2, P0, PT, R28, 0x1, RZ ;  /* 0x000000011c027810 */ /* 0x000fc80007f1e0ff */
[----:B------:R-:W-:-:S06]  /*3530*/  IADD3.X R3, PT, PT, RZ, R29, RZ, P0, !PT ;  /* 0x0000001dff037210 */ /* 0x000fcc00007fe4ff */
[----:B------:R-:W-:-:S08]  /*3540*/  DFMA.RP R24, -R28, R2, R24 ;  /* 0x000000021c18722b */ /* 0x000fd00000008118 */
[----:B------:R-:W-:-:S06]  /*3550*/  DSETP.GT.AND P0, PT, R24, RZ, PT ;  /* 0x000000ff1800722a */ /* 0x000fcc0003f04000 */
[----:B------:R-:W-:Y:S02]  /*3560*/  FSEL R2, R2, R28, P0 ;  /* 0x0000001c02027208 */ /* 0x000fe40000000000 */
[----:B------:R-:W-:Y:S01]  /*3570*/  FSEL R3, R3, R29, P0 ;  /* 0x0000001d03037208 */ /* 0x000fe20000000000 */
[----:B------:R-:W-:Y:S06]  /*3580*/  BRA `(.L_x_40) ;  /* 0x0000000000647947 */ /* 0x000fec0003800000 */
.L_x_39:
[----:B------:R-:W-:-:S14]  /*3590*/  DSETP.NE.AND P0, PT, R24, RZ, PT ;  /* 0x000000ff1800722a */ /* 0x000fdc0003f05000 */
[----:B------:R-:W-:Y:S05]  /*35a0*/  @!P0 BRA `(.L_x_41) ;  /* 0x0000000000588947 */ /* 0x000fea0003800000 */
[----:B------:R-:W-:-:S13]  /*35b0*/  ISETP.GE.AND P0, PT, R25, RZ, PT ;  /* 0x000000ff1900720c */ /* 0x000fda0003f06270 */
[----:B------:R-:W-:Y:S01]  /*35c0*/  @!P0 IMAD.MOV.U32 R2, RZ, RZ, 0x0 ;  /* 0x00000000ff028424 */ /* 0x000fe200078e00ff */
[----:B------:R-:W-:Y:S01]  /*35d0*/  @!P0 MOV R3, 0xfff80000 ;  /* 0xfff8000000038802 */ /* 0x000fe20000000f00 */
[----:B------:R-:W-:Y:S06]  /*35e0*/  @!P0 BRA `(.L_x_40) ;  /* 0x00000000004c8947 */ /* 0x000fec0003800000 */
[----:B------:R-:W-:-:S13]  /*35f0*/  ISETP.GT.AND P0, PT, R25, 0x7fefffff, PT ;  /* 0x7fefffff1900780c */ /* 0x000fda0003f04270 */
[----:B------:R-:W-:Y:S05]  /*3600*/  @P0 BRA `(.L_x_41) ;  /* 0x0000000000400947 */ /* 0x000fea0003800000 */
[----:B------:R-:W-:Y:S01]  /*3610*/  DMUL R30, R24, 8.11296384146066816958e+31 ;  /* 0x46900000181e7828 */ /* 0x000fe20000000000 */
[----:B------:R-:W-:Y:S02]  /*3620*/  IMAD.MOV.U32 R28, RZ, RZ, RZ ;  /* 0x000000ffff1c7224 */ /* 0x000fe400078e00ff */
[----:B------:R-:W-:Y:S01]  /*3630*/  HFMA2 R3, -RZ, RZ, 1.9609375, 0 ;  /* 0x3fd80000ff037431 */ /* 0x000fe200000001ff */
[----:B------:R-:W-:Y:S02]  /*3640*/  MOV R2, 0x0 ;  /* 0x0000000000027802 */ /* 0x000fe40000000f00 */
[----:B------:R-:W0:Y:S02]  /*3650*/  MUFU.RSQ64H R29, R31 ;  /* 0x0000001f001d7308 */ /* 0x000e240000001c00 */
[----:B0-----:R-:W-:-:S08]  /*3660*/  DMUL R24, R28, R28 ;  /* 0x0000001c1c187228 */ /* 0x001fd00000000000 */
[----:B------:R-:W-:-:S08]  /*3670*/  DFMA R24, R30, -R24, 1 ;  /* 0x3ff000001e18742b */ /* 0x000fd00000000818 */
[----:B------:R-:W-:Y:S02]  /*3680*/  DFMA R2, R24, R2, 0.5 ;  /* 0x3fe000001802742b */ /* 0x000fe40000000002 */
[----:B------:R-:W-:-:S08]  /*3690*/  DMUL R24, R28, R24 ;  /* 0x000000181c187228 */ /* 0x000fd00000000000 */
[----:B------:R-:W-:-:S08]  /*36a0*/  DFMA R24, R2, R24, R28 ;  /* 0x000000180218722b */ /* 0x000fd0000000001c */
[----:B------:R-:W-:Y:S02]  /*36b0*/  DMUL R2, R30, R24 ;  /* 0x000000181e027228 */ /* 0x000fe40000000000 */
[----:B------:R-:W-:-:S06]  /*36c0*/  VIADD R25, R25, 0xfff00000 ;  /* 0xfff0000019197836 */ /* 0x000fcc0000000000 */
[----:B------:R-:W-:-:S08]  /*36d0*/  DFMA R28, R2, -R2, R30 ;  /* 0x80000002021c722b */ /* 0x000fd0000000001e */
[----:B------:R-:W-:-:S10]  /*36e0*/  DFMA R2, R24, R28, R2 ;  /* 0x0000001c1802722b */ /* 0x000fd40000000002 */
[----:B------:R-:W-:Y:S01]  /*36f0*/  IADD3 R3, PT, PT, R3, -0x3500000, RZ ;  /* 0xfcb0000003037810 */ /* 0x000fe20007ffe0ff */
[----:B------:R-:W-:Y:S06]  /*3700*/  BRA `(.L_x_40) ;  /* 0x0000000000047947 */ /* 0x000fec0003800000 */
.L_x_41:
[----:B------:R-:W-:-:S11]  /*3710*/  DADD R2, R24, R24 ;  /* 0x0000000018027229 */ /* 0x000fd60000000018 */
.L_x_40:
[----:B------:R-:W-:Y:S01]  /*3720*/  MOV R36, R2 ;  /* 0x0000000200247202 */ /* 0x000fe20000000f00 */
[----:B------:R-:W-:Y:S01]  /*3730*/  IMAD.MOV.U32 R37, RZ, RZ, R3 ;  /* 0x000000ffff257224 */ /* 0x000fe200078e0003 */
[----:B------:R-:W-:Y:S02]  /*3740*/  MOV R2, R12 ;  /* 0x0000000c00027202 */ /* 0x000fe40000000f00 */
[----:B------:R-:W-:-:S04]  /*3750*/  MOV R3, 0x0 ;  /* 0x0000000000037802 */ /* 0x000fc80000000f00 */
[----:B------:R-:W-:Y:S05]  /*3760*/  RET.REL.NODEC R2 `(vlma_many_series_one_param_f32) ;  /* 0xffffffc802247950 */ /* 0x000fea0003c3ffff */
        .weak           $__internal_2_$__cuda_sm3x_div_rn_noftz_f32_slowpath
        .type           $__internal_2_$__cuda_sm3x_div_rn_noftz_f32_slowpath,@function
        .size           $__internal_2_$__cuda_sm3x_div_rn_noftz_f32_slowpath,(.L_x_94 - $__internal_2_$__cuda_sm3x_div_rn_noftz_f32_slowpath)
$__internal_2_$__cuda_sm3x_div_rn_noftz_f32_slowpath:
[----:B------:R-:W-:Y:S02]  /*3770*/  SHF.R.U32.HI R11, RZ, 0x17, R3 ;  /* 0x00000017ff0b7819 */ /* 0x000fe40000011603 */
[----:B------:R-:W-:Y:S02]  /*3780*/  SHF.R.U32.HI R25, RZ, 0x17, R8 ;  /* 0x00000017ff197819 */ /* 0x000fe40000011608 */
[----:B------:R-:W-:Y:S02]  /*3790*/  LOP3.LUT R11, R11, 0xff, RZ, 0xc0, !PT ;  /* 0x000000ff0b0b7812 */ /* 0x000fe400078ec0ff */
[----:B------:R-:W-:Y:S02]  /*37a0*/  LOP3.LUT R25, R25, 0xff, RZ, 0xc0, !PT ;  /* 0x000000ff19197812 */ /* 0x000fe400078ec0ff */
[----:B------:R-:W-:Y:S01]  /*37b0*/  MOV R24, 0x40000000 ;  /* 0x4000000000187802 */ /* 0x000fe20000000f00 */
[----:B------:R-:W-:Y:S01]  /*37c0*/  VIADD R12, R11, 0xffffffff ;  /* 0xffffffff0b0c7836 */ /* 0x000fe20000000000 */
[----:B------:R-:W-:-:S04]  /*37d0*/  IADD3 R0, PT, PT, R25, -0x1, RZ ;  /* 0xffffffff19007810 */ /* 0x000fc80007ffe0ff */
[----:B------:R-:W-:-:S04]  /*37e0*/  ISETP.GT.U32.AND P0, PT, R12, 0xfd, PT ;  /* 0x000000fd0c00780c */ /* 0x000fc80003f04070 */
[----:B------:R-:W-:-:S13]  /*37f0*/  ISETP.GT.U32.OR P0, PT, R0, 0xfd, P0 ;  /* 0x000000fd0000780c */ /* 0x000fda0000704470 */
[----:B------:R-:W-:Y:S01]  /*3800*/  @!P0 IMAD.MOV.U32 R12, RZ, RZ, RZ ;  /* 0x000000ffff0c8224 */ /* 0x000fe200078e00ff */
[----:B------:R-:W-:Y:S06]  /*3810*/  @!P0 BRA `(.L_x_42) ;  /* 0x0000000000688947 */ /* 0x000fec0003800000 */
[----:B------:R-:W-:Y:S01]  /*3820*/  HFMA2 R0, -RZ, RZ, 2, 0 ;  /* 0x40000000ff007431 */ /* 0x000fe200000001ff */
[----:B------:R-:W-:-:S04]  /*3830*/  FSETP.GTU.FTZ.AND P1, PT, |R3|, +INF , PT ;  /* 0x7f8000000300780b */ /* 0x000fc80003f3c200 */
[----:B------:R-:W-:-:S04]  /*3840*/  FSETP.GTU.FTZ.AND P0, PT, |R0|, +INF , PT ;  /* 0x7f8000000000780b */ /* 0x000fc80003f1c200 */
[----:B------:R-:W-:-:S13]  /*3850*/  PLOP3.LUT P0, PT, P0, P1, PT, 0xf8, 0x8f ;  /* 0x00000000008f781c */ /* 0x000fda0000703f70 */
[----:B------:R-:W-:Y:S05]  /*3860*/  @P0 BRA `(.L_x_43) ;  /* 0x00000004004c0947 */ /* 0x000fea0003800000 */
[----:B------:R-:W-:-:S13]  /*3870*/  LOP3.LUT P0, RZ, R3, 0x7fffffff, R24, 0xc8, !PT ;  /* 0x7fffffff03ff7812 */ /* 0x000fda000780c818 */
[----:B------:R-:W-:Y:S05]  /*3880*/  @!P0 BRA `(.L_x_44) ;  /* 0x00000004003c8947 */ /* 0x000fea0003800000 */
[C---:B------:R-:W-:Y:S02]  /*3890*/  FSETP.NEU.FTZ.AND P0, PT, |R0|.reuse, +INF , PT ;  /* 0x7f8000000000780b */ /* 0x040fe40003f1d200 */
[----:B------:R-:W-:Y:S02]  /*38a0*/  FSETP.NEU.FTZ.AND P2, PT, |R3|, +INF , PT ;  /* 0x7f8000000300780b */ /* 0x000fe40003f5d200 */
[----:B------:R-:W-:-:S11]  /*38b0*/  FSETP.NEU.FTZ.AND P1, PT, |R0|, +INF , PT ;  /* 0x7f8000000000780b */ /* 0x000fd60003f3d200 */
[----:B------:R-:W-:Y:S05]  /*38c0*/  @!P2 BRA !P0, `(.L_x_44) ;  /* 0x00000004002ca947 */ /* 0x000fea0004000000 */
[----:B------:R-:W-:-:S04]  /*38d0*/  LOP3.LUT P0, RZ, R24, 0x7fffffff, RZ, 0xc0, !PT ;  /* 0x7fffffff18ff7812 */ /* 0x000fc8000780c0ff */
[----:B------:R-:W-:-:S13]  /*38e0*/  PLOP3.LUT P0, PT, P2, P0, PT, 0x2f, 0xf2 ;  /* 0x0000000000f2781c */ /* 0x000fda0001700577 */
[----:B------:R-:W-:Y:S05]  /*38f0*/  @P0 BRA `(.L_x_45) ;  /* 0x0000000400180947 */ /* 0x000fea0003800000 */
[----:B------:R-:W-:-:S04]  /*3900*/  LOP3.LUT P0, RZ, R3, 0x7fffffff, RZ, 0xc0, !PT ;  /* 0x7fffffff03ff7812 */ /* 0x000fc8000780c0ff */
[----:B------:R-:W-:-:S13]  /*3910*/  PLOP3.LUT P0, PT, P1, P0, PT, 0x2f, 0xf2 ;  /* 0x0000000000f2781c */ /* 0x000fda0000f00577 */
[----:B------:R-:W-:Y:S05]  /*3920*/  @P0 BRA `(.L_x_46) ;  /* 0x0000000400000947 */ /* 0x000fea0003800000 */
[----:B------:R-:W-:-:S04]  /*3930*/  IADD3 R12, PT, PT, R25, -0x1, RZ ;  /* 0xffffffff190c7810 */ /* 0x000fc80007ffe0ff */
[----:B------:R-:W-:Y:S01]  /*3940*/  ISETP.GE.AND P0, PT, R12, RZ, PT ;  /* 0x000000ff0c00720c */ /* 0x000fe20003f06270 */
[----:B------:R-:W-:-:S05]  /*3950*/  VIADD R12, R11, 0xffffffff ;  /* 0xffffffff0b0c7836 */ /* 0x000fca0000000000 */
[----:B------:R-:W-:-:S07]  /*3960*/  ISETP.GE.AND P1, PT, R12, RZ, PT ;  /* 0x000000ff0c00720c */ /* 0x000fce0003f26270 */
[----:B------:R-:W-:Y:S01]  /*3970*/  @P0 MOV R12, RZ ;  /* 0x000000ff000c0202 */ /* 0x000fe20000000f00 */
[----:B------:R-:W-:Y:S01]  /*3980*/  @!P0 FFMA R24, R0, 1.84467440737095516160e+19, RZ ;  /* 0x5f80000000188823 */ /* 0x000fe200000000ff */
[----:B------:R-:W-:-:S04]  /*3990*/  @!P0 MOV R12, 0xffffffc0 ;  /* 0xffffffc0000c8802 */ /* 0x000fc80000000f00 */
[----:B------:R-:W-:Y:S01]  /*39a0*/  @!P1 FFMA R3, R3, 1.84467440737095516160e+19, RZ ;  /* 0x5f80000003039823 */ /* 0x000fe200000000ff */
[----:B------:R-:W-:-:S07]  /*39b0*/  @!P1 VIADD R12, R12, 0x40 ;  /* 0x000000400c0c9836 */ /* 0x000fce0000000000 */
.L_x_42:
[----:B------:R-:W-:Y:S02]  /*39c0*/  LEA R0, R11, 0xc0800000, 0x17 ;  /* 0xc08000000b007811 */ /* 0x000fe400078eb8ff */
[----:B------:R-:W-:Y:S02]  /*39d0*/  IADD3 R25, PT, PT, R25, -0x7f, RZ ;  /* 0xffffff8119197810 */ /* 0x000fe40007ffe0ff */
[----:B------:R-:W-:-:S03]  /*39e0*/  IADD3 R28, PT, PT, -R0, R3, RZ ;  /* 0x00000003001c7210 */ /* 0x000fc60007ffe1ff */
[C---:B------:R-:W-:Y:S01]  /*39f0*/  IMAD R0, R25.reuse, -0x800000, R24 ;  /* 0xff80000019007824 */ /* 0x040fe200078e0218 */
[----:B------:R-:W0:Y:S01]  /*3a00*/  MUFU.RCP R26, R28 ;  /* 0x0000001c001a7308 */ /* 0x000e220000001000 */
[----:B------:R-:W-:Y:S01]  /*3a10*/  FADD.FTZ R3, -R28, -RZ ;  /* 0x800000ff1c037221 */ /* 0x000fe20000010100 */
[----:B------:R-:W-:-:S05]  /*3a20*/  IADD3 R25, PT, PT, R25, 0x7f, -R11 ;  /* 0x0000007f19197810 */ /* 0x000fca0007ffe80b */
[----:B------:R-:W-:Y:S02]  /*3a30*/  IMAD.IADD R25, R25, 0x1, R12 ;  /* 0x0000000119197824 */ /* 0x000fe400078e020c */
[----:B0-----:R-:W-:-:S04]  /*3a40*/  FFMA R27, R26, R3, 1 ;  /* 0x3f8000001a1b7423 */ /* 0x001fc80000000003 */
[----:B------:R-:W-:-:S04]  /*3a50*/  FFMA R27, R26, R27, R26 ;  /* 0x0000001b1a1b7223 */ /* 0x000fc8000000001a */
[----:B------:R-:W-:-:S04]  /*3a60*/  FFMA R24, R0, R27, RZ ;  /* 0x0000001b00187223 */ /* 0x000fc800000000ff */
[----:B------:R-:W-:-:S04]  /*3a70*/  FFMA R26, R3, R24, R0 ;  /* 0x00000018031a7223 */ /* 0x000fc80000000000 */
[----:B------:R-:W-:-:S04]  /*3a80*/  FFMA R26, R27, R26, R24 ;  /* 0x0000001a1b1a7223 */ /* 0x000fc80000000018 */
[----:B------:R-:W-:-:S04]  /*3a90*/  FFMA R3, R3, R26, R0 ;  /* 0x0000001a03037223 */ /* 0x000fc80000000000 */
[----:B------:R-:W-:-:S05]  /*3aa0*/  FFMA R0, R27, R3, R26 ;  /* 0x000000031b007223 */ /* 0x000fca000000001a */
[----:B------:R-:W-:-:S04]  /*3ab0*/  SHF.R.U32.HI R11, RZ, 0x17, R0 ;  /* 0x00000017ff0b7819 */ /* 0x000fc80000011600 */
[----:B------:R-:W-:-:S04]  /*3ac0*/  LOP3.LUT R12, R11, 0xff, RZ, 0xc0, !PT ;  /* 0x000000ff0b0c7812 */ /* 0x000fc800078ec0ff */
[----:B------:R-:W-:-:S04]  /*3ad0*/  IADD3 R11, PT, PT, R12, R25, RZ ;  /* 0x000000190c0b7210 */ /* 0x000fc80007ffe0ff */
[----:B------:R-:W-:-:S04]  /*3ae0*/  IADD3 R12, PT, PT, R11, -0x1, RZ ;  /* 0xffffffff0b0c7810 */ /* 0x000fc80007ffe0ff */
[----:B------:R-:W-:-:S13]  /*3af0*/  ISETP.GE.U32.AND P0, PT, R12, 0xfe, PT ;  /* 0x000000fe0c00780c */ /* 0x000fda0003f06070 */
[----:B------:R-:W-:Y:S05]  /*3b00*/  @!P0 BRA `(.L_x_47) ;  /* 0x0000000000808947 */ /* 0x000fea0003800000 */
[----:B------:R-:W-:-:S13]  /*3b10*/  ISETP.GT.AND P0, PT, R11, 0xfe, PT ;  /* 0x000000fe0b00780c */ /* 0x000fda0003f04270 */
[----:B------:R-:W-:Y:S05]  /*3b20*/  @P0 BRA `(.L_x_48) ;  /* 0x00000000006c0947 */ /* 0x000fea0003800000 */
[----:B------:R-:W-:-:S13]  /*3b30*/  ISETP.GE.AND P0, PT, R11, 0x1, PT ;  /* 0x000000010b00780c */ /* 0x000fda0003f06270 */
[----:B------:R-:W-:Y:S05]  /*3b40*/  @P0 BRA `(.L_x_49) ;  /* 0x0000000000980947 */ /* 0x000fea0003800000 */
[----:B------:R-:W-:Y:S02]  /*3b50*/  ISETP.GE.AND P0, PT, R11, -0x18, PT ;  /* 0xffffffe80b00780c */ /* 0x000fe40003f06270 */
[----:B------:R-:W-:-:S11]  /*3b60*/  LOP3.LUT R0, R0, 0x80000000, RZ, 0xc0, !PT ;  /* 0x8000000000007812 */ /* 0x000fd600078ec0ff */
[----:B------:R-:W-:Y:S05]  /*3b70*/  @!P0 BRA `(.L_x_49) ;  /* 0x00000000008c8947 */ /* 0x000fea0003800000 */
[-CC-:B------:R-:W-:Y:S01]  /*3b80*/  FFMA.RZ R12, R27, R3.reuse, R26.reuse ;  /* 0x000000031b0c7223 */ /* 0x180fe2000000c01a */
[----:B------:R-:W-:Y:S02]  /*3b90*/  VIADD R25, R11, 0x20 ;  /* 0x000000200b197836 */ /* 0x000fe40000000000 */
[CCC-:B------:R-:W-:Y:S01]  /*3ba0*/  FFMA.RP R24, R27.reuse, R3.reuse, R26.reuse ;  /* 0x000000031b187223 */ /* 0x1c0fe2000000801a */
[----:B------:R-:W-:Y:S01]  /*3bb0*/  FFMA.RM R3, R27, R3, R26 ;  /* 0x000000031b037223 */ /* 0x000fe2000000401a */
[C---:B------:R-:W-:Y:S02]  /*3bc0*/  ISETP.NE.AND P2, PT, R11.reuse, RZ, PT ;  /* 0x000000ff0b00720c */ /* 0x040fe40003f45270 */
[----:B------:R-:W-:Y:S02]  /*3bd0*/  LOP3.LUT R12, R12, 0x7fffff, RZ, 0xc0, !PT ;  /* 0x007fffff0c0c7812 */ /* 0x000fe400078ec0ff */
[----:B------:R-:W-:Y:S02]  /*3be0*/  ISETP.NE.AND P1, PT, R11, RZ, PT ;  /* 0x000000ff0b00720c */ /* 0x000fe40003f25270 */
[----:B------:R-:W-:-:S02]  /*3bf0*/  LOP3.LUT R12, R12, 0x800000, RZ, 0xfc, !PT ;  /* 0x008000000c0c7812 */ /* 0x000fc400078efcff */
[----:B------:R-:W-:Y:S02]  /*3c00*/  IADD3 R11, PT, PT, -R11, RZ, RZ ;  /* 0x000000ff0b0b7210 */ /* 0x000fe40007ffe1ff */
[----:B------:R-:W-:Y:S02]  /*3c10*/  SHF.L.U32 R25, R12, R25, RZ ;  /* 0x000000190c197219 */ /* 0x000fe400000006ff */
[----:B------:R-:W-:Y:S02]  /*3c20*/  FSETP.NEU.FTZ.AND P0, PT, R24, R3, PT ;  /* 0x000000031800720b */ /* 0x000fe40003f1d000 */
[----:B------:R-:W-:Y:S02]  /*3c30*/  SEL R11, R11, RZ, P2 ;  /* 0x000000ff0b0b7207 */ /* 0x000fe40001000000 */
[----:B------:R-:W-:Y:S02]  /*3c40*/  ISETP.NE.AND P1, PT, R25, RZ, P1 ;  /* 0x000000ff1900720c */ /* 0x000fe40000f25270 */
[----:B------:R-:W-:-:S02]  /*3c50*/  SHF.R.U32.HI R11, RZ, R11, R12 ;  /* 0x0000000bff0b7219 */ /* 0x000fc4000001160c */
[----:B------:R-:W-:Y:S02]  /*3c60*/  PLOP3.LUT P0, PT, P0, P1, PT, 0xf8, 0x8f ;  /* 0x00000000008f781c */ /* 0x000fe40000703f70 */
[----:B------:R-:W-:Y:S02]  /*3c70*/  SHF.R.U32.HI R12, RZ, 0x1, R11 ;  /* 0x00000001ff0c7819 */ /* 0x000fe4000001160b */
[----:B------:R-:W-:-:S04]  /*3c80*/  SEL R3, RZ, 0x1, !P0 ;  /* 0x00000001ff037807 */ /* 0x000fc80004000000 */
[----:B------:R-:W-:-:S04]  /*3c90*/  LOP3.LUT R24, R3, 0x1, R12, 0xf8, !PT ;  /* 0x0000000103187812 */ /* 0x000fc800078ef80c */
[----:B------:R-:W-:-:S04]  /*3ca0*/  LOP3.LUT R11, R24, R11, RZ, 0xc0, !PT ;  /* 0x0000000b180b7212 */ /* 0x000fc800078ec0ff */
[----:B------:R-:W-:-:S04]  /*3cb0*/  IADD3 R11, PT, PT, R12, R11, RZ ;  /* 0x0000000b0c0b7210 */ /* 0x000fc80007ffe0ff */
[----:B------:R-:W-:Y:S01]  /*3cc0*/  LOP3.LUT R0, R11, R0, RZ, 0xfc, !PT ;  /* 0x000000000b007212 */ /* 0x000fe200078efcff */
[----:B------:R-:W-:Y:S06]  /*3cd0*/  BRA `(.L_x_49) ;  /* 0x0000000000347947 */ /* 0x000fec0003800000 */
.L_x_48:
[----:B------:R-:W-:-:S04]  /*3ce0*/  LOP3.LUT R0, R0, 0x80000000, RZ, 0xc0, !PT ;  /* 0x8000000000007812 */ /* 0x000fc800078ec0ff */
[----:B------:R-:W-:Y:S01]  /*3cf0*/  LOP3.LUT R0, R0, 0x7f800000, RZ, 0xfc, !PT ;  /* 0x7f80000000007812 */ /* 0x000fe200078efcff */
[----:B------:R-:W-:Y:S06]  /*3d00*/  BRA `(.L_x_49) ;  /* 0x0000000000287947 */ /* 0x000fec0003800000 */
.L_x_47:
[----:B------:R-:W-:Y:S01]  /*3d10*/  IMAD R0, R25, 0x800000, R0 ;  /* 0x0080000019007824 */ /* 0x000fe200078e0200 */
[----:B------:R-:W-:Y:S06]  /*3d20*/  BRA `(.L_x_49) ;  /* 0x0000000000207947 */ /* 0x000fec0003800000 */
.L_x_46:
[----:B------:R-:W-:-:S04]  /*3d30*/  LOP3.LUT R0, R3, 0x80000000, R24, 0x48, !PT ;  /* 0x8000000003007812 */ /* 0x000fc800078e4818 */
[----:B------:R-:W-:Y:S01]  /*3d40*/  LOP3.LUT R0, R0, 0x7f800000, RZ, 0xfc, !PT ;  /* 0x7f80000000007812 */ /* 0x000fe200078efcff */
[----:B------:R-:W-:Y:S06]  /*3d50*/  BRA `(.L_x_49) ;  /* 0x0000000000147947 */ /* 0x000fec0003800000 */
.L_x_45:
[----:B------:R-:W-:Y:S01]  /*3d60*/  LOP3.LUT R0, R3, 0x80000000, R24, 0x48, !PT ;  /* 0x8000000003007812 */ /* 0x000fe200078e4818 */
[----:B------:R-:W-:Y:S06]  /*3d70*/  BRA `(.L_x_49) ;  /* 0x00000000000c7947 */ /* 0x000fec0003800000 */
.L_x_44:
[----:B------:R-:W0:Y:S01]  /*3d80*/  MUFU.RSQ R0, -QNAN ;  /* 0xffc0000000007908 */ /* 0x000e220000001400 */
[----:B------:R-:W-:Y:S05]  /*3d90*/  BRA `(.L_x_49) ;  /* 0x0000000000047947 */ /* 0x000fea0003800000 */
.L_x_43:
[----:B------:R-:W-:-:S07]  /*3da0*/  FADD.FTZ R0, R0, R3 ;  /* 0x0000000300007221 */ /* 0x000fce0000010000 */
.L_x_49:
[----:B------:R-:W-:Y:S01]  /*3db0*/  HFMA2 R3, -RZ, RZ, 0, 0 ;  /* 0x00000000ff037431 */ /* 0x000fe200000001ff */
[----:B0-----:R-:W-:-:S03]  /*3dc0*/  MOV R11, R0 ;  /* 0x00000000000b7202 */ /* 0x001fc60000000f00 */
[----:B------:R-:W-:Y:S05]  /*3dd0*/  RET.REL.NODEC R2 `(vlma_many_series_one_param_f32) ;  /* 0xffffffc002887950 */ /* 0x000fea0003c3ffff */
.L_x_50:
[----:B------:R-:W-:-:S00]  /*3de0*/  BRA `(.L_x_50) ;  /* 0xfffffffc00fc7947 */ /* 0x000fc0000383ffff */
[----:B------:R-:W-:-:S00]  /*3df0*/  NOP ;  /* 0x0000000000007918 */ /* 0x000fc00000000000 */
        /* <DEDUP_REMOVED lines=8> */
.L_x_94:


//--------------------- .text.vlma_batch_sma_std_prefix_f32 --------------------------
	.section	.text.vlma_batch_sma_std_prefix_f32,"ax",@progbits
	.align	128
        .global         vlma_batch_sma_std_prefix_f32
        .type           vlma_batch_sma_std_prefix_f32,@function
        .size           vlma_batch_sma_std_prefix_f32,(.L_x_97 - vlma_batch_sma_std_prefix_f32)
        .other          vlma_batch_sma_std_prefix_f32,@"STO_CUDA_ENTRY STV_DEFAULT"
vlma_batch_sma_std_prefix_f32:
.text.vlma_batch_sma_std_prefix_f32:
[----:B------:R-:W-:Y:S01]  /*0000*/  LDC R1, c[0x0][0x37c] ;  /* 0x0000df00ff017b82 */ /* 0x000fe20000000800 */
[----:B------:R-:W0:Y:S07]  /*0010*/  S2R R14, SR_CTAID.X ;  /* 0x00000000000e7919 */ /* 0x000e2e0000002500 */
[----:B------:R-:W1:Y:S01]  /*0020*/  LDC R15, c[0x0][0x3b0] ;  /* 0x0000ec00ff0f7b82 */ /* 0x000e620000000800 */
[----:B------:R-:W0:Y:S02]  /*0030*/  LDCU UR4, c[0x0][0x3b8] ;  /* 0x00007700ff0477ac */ /* 0x000e240008000800 */
[----:B0-----:R-:W-:-:S04]  /*0040*/  ISETP.GE.AND P0, PT, R14, UR4, PT ;  /* 0x000000040e007c0c */ /* 0x001fc8000bf06270 */
[----:B-1----:R-:W-:-:S13]  /*0050*/  ISETP.LT.OR P0, PT, R15, 0x1, P0 ;  /* 0x000000010f00780c */ /* 0x002fda0000701670 */
[----:B------:R-:W-:Y:S05]  /*0060*/  @P0 EXIT ;  /* 0x000000000000094d */ /* 0x000fea0003800000 */
[----:B------:R-:W0:Y:S02]  /*0070*/  LDC R16, c[0x0][0x3b4] ;  /* 0x0000ed00ff107b82 */ /* 0x000e240000000800 */
[----:B0-----:R-:W-:-:S13]  /*0080*/  ISETP.GE.U32.AND P0, PT, R16, R15, PT ;  /* 0x0000000f1000720c */ /* 0x001fda0003f06070 */
[----:B------:R-:W-:Y:S05]  /*0090*/  @P0 EXIT ;  /* 0x000000000000094d */ /* 0x000fea0003800000 */
[----:B------:R-:W0:Y:S01]  /*00a0*/  S2R R11, SR_TID.X ;  /* 0x00000000000b7919 */ /* 0x000e220000002100 */
[----:B------:R-:W1:Y:S01]  /*00b0*/  LDC.64 R2, c[0x0][0x3a0] ;  /* 0x0000e800ff027b82 */ /* 0x000e620000000a00 */
[----:B------:R-:W2:Y:S01]  /*00c0*/  LDCU.64 UR6, c[0x0][0x358] ;  /* 0x00006b00ff0677ac */ /* 0x000ea20008000a00 */
[----:B------:R-:W-:Y:S06]  /*00d0*/  BSSY.RECONVERGENT B0, `(.L_x_51) ;  /* 0x0000010000007945 */ /* 0x000fec0003800200 */
[----:B------:R-:W3:Y:S01]  /*00e0*/  LDC.64 R4, c[0x0][0x3a8] ;  /* 0x0000ea00ff047b82 */ /* 0x000ee20000000a00 */
[----:B-1----:R-:W-:Y:S01]  /*00f0*/  IMAD.WIDE.U32 R2, R14, 0x4, R2 ;  /* 0x000000040e027825 */ /* 0x002fe200078e0002 */
[----:B0-----:R-:W-:-:S03]  /*0100*/  ISETP.GE.U32.AND P0, PT, R11, R16, PT ;  /* 0x000000100b00720c */ /* 0x001fc60003f06070 */
[----:B---3--:R-:W-:Y:S01]  /*0110*/  IMAD.WIDE.U32 R4, R14, 0x4, R4 ;  /* 0x000000040e047825 */ /* 0x008fe200078e0004 */
[----:B------:R-:W-:-:S09]  /*0120*/  ISETP.NE.AND P1, PT, R11, RZ, PT ;  /* 0x000000ff0b00720c */ /* 0x000fd20003f25270 */
[----:B--2---:R-:W-:Y:S05]  /*0130*/  @P0 BRA `(.L_x_52) ;  /* 0x0000000000240947 */ /* 0x004fea0003800000 */
[----:B------:R-:W0:Y:S01]  /*0140*/  LDC R0, c[0x0][0x360] ;  /* 0x0000d800ff007b82 */ /* 0x000e220000000800 */
[----:B------:R-:W-:-:S07]  /*0150*/  IMAD.MOV.U32 R13, RZ, RZ, 0x7fc00000 ;  /* 0x7fc00000ff0d7424 */ /* 0x000fce00078e00ff */
[----:B------:R-:W1:Y:S02]  /*0160*/  LDC.64 R8, c[0x0][0x3c0] ;  /* 0x0000f000ff087b82 */ /* 0x000e640000000a00 */
.L_x_53:
[--C-:B--2---:R-:W-:Y:S02]  /*0170*/  IMAD R7, R14, R15, R11.reuse ;  /* 0x0000000f0e077224 */ /* 0x104fe400078e020b */
[----:B0-----:R-:W-:Y:S02]  /*0180*/  IMAD.IADD R11, R0, 0x1, R11 ;  /* 0x00000001000b7824 */ /* 0x001fe400078e020b */
[----:B-1----:R-:W-:-:S03]  /*0190*/  IMAD.WIDE R6, R7, 0x4, R8 ;  /* 0x0000000407067825 */ /* 0x002fc600078e0208 */
[----:B------:R-:W-:Y:S02]  /*01a0*/  ISETP.GE.AND P0, PT, R11, R16, PT ;  /* 0x000000100b00720c */ /* 0x000fe40003f06270 */
[----:B------:R2:W-:Y:S11]  /*01b0*/  STG.E desc[UR6][R6.64], R13 ;  /* 0x0000000d06007986 */ /* 0x0005f6000c101906 */
[----:B------:R-:W-:Y:S05]  /*01c0*/  @!P0 BRA `(.L_x_53) ;  /* 0xfffffffc00e88947 */ /* 0x000fea000383ffff */
.L_x_52:
[----:B------:R-:W-:Y:S05]  /*01d0*/  BSYNC.RECONVERGENT B0 ;  /* 0x0000000000007941 */ /* 0x000fea0003800200 */
.L_x_51:
[----:B------:R0:W5:Y:S04]  /*01e0*/  LDG.E.CONSTANT R2, desc[UR6][R2.64] ;  /* 0x0000000602027981 */ /* 0x000168000c1e9900 */
[----:B------:R0:W5:Y:S01]  /*01f0*/  LDG.E.CONSTANT R4, desc[UR6][R4.64] ;  /* 0x0000000604047981 */ /* 0x000162000c1e9900 */
[----:B------:R-:W-:Y:S05]  /*0200*/  @P1 EXIT ;  /* 0x000000000000194d */ /* 0x000fea0003800000 */
[----:B--2---:R-:W1:Y:S08]  /*0210*/  LDC.64 R6, c[0x0][0x380] ;  /* 0x0000e000ff067b82 */ /* 0x004e700000000a00 */
[----:B------:R-:W2:Y:S01]  /*0220*/  LDC.64 R12, c[0x0][0x3c0] ;  /* 0x0000f000ff0c7b82 */ /* 0x000ea20000000a00 */
[----:B-1----:R-:W-:-:S06]  /*0230*/  IMAD.WIDE.U32 R6, R16, 0x4, R6 ;  /* 0x0000000410067825 */ /* 0x002fcc00078e0006 */
[----:B------:R-:W3:Y:S01]  /*0240*/  LDG.E.CONSTANT R6, desc[UR6][R6.64] ;  /* 0x0000000606067981 */ /* 0x000ee2000c1e9900 */
[----:B0----5:R-:W-:Y:S01]  /*0250*/  VIMNMX R5, PT, PT, R2, 0x1, !PT ;  /* 0x0000000102057848 */ /* 0x021fe20007fe0100 */
[----:B------:R-:W-:Y:S02]  /*0260*/  IMAD R10, R14, R15, R16 ;  /* 0x0000000f0e0a7224 */ /* 0x000fe400078e0210 */
[----:B------:R-:W-:Y:S01]  /*0270*/  VIADD R8, R16, 0x1 ;  /* 0x0000000110087836 */ /* 0x000fe20000000000 */
[----:B------:R-:W-:Y:S01]  /*0280*/  VIMNMX R4, PT, PT, R5, R4, !PT ;  /* 0x0000000405047248 */ /* 0x000fe20007fe0100 */
[----:B--2---:R-:W-:-:S03]  /*0290*/  IMAD.WIDE.U32 R12, R10, 0x4, R12 ;  /* 0x000000040a0c7825 */ /* 0x004fc600078e000c */
[----:B------:R-:W-:Y:S01]  /*02a0*/  IADD3 R9, PT, PT, R4, R16, RZ ;  /* 0x0000001004097210 */ /* 0x000fe20007ffe0ff */
[----:B------:R-:W-:-:S03]  /*02b0*/  IMAD.MOV.U32 R2, RZ, RZ, 0x40000000 ;  /* 0x40000000ff027424 */ /* 0x000fc600078e00ff */
[----:B------:R-:W-:-:S04]  /*02c0*/  VIADDMNMX.U32 R3, R9, 0xffffffff, R15, PT ;  /* 0xffffffff09037846 */ /* 0x000fc8000380000f */
[----:B------:R-:W-:Y:S01]  /*02d0*/  ISETP.GE.U32.AND P0, PT, R8, R3, PT ;  /* 0x000000030800720c */ /* 0x000fe20003f06070 */
[----:B---3--:R0:W-:-:S12]  /*02e0*/  STG.E desc[UR6][R12.64], R6 ;  /* 0x000000060c007986 */ /* 0x0081d8000c101906 */
[----:B------:R-:W-:Y:S05]  /*02f0*/  @P0 BRA `(.L_x_54) ;  /* 0x0000000c00d00947 */ /* 0x000fea0003800000 */
[----:B------:R-:W-:-:S04]  /*0300*/  IADD3 R0, PT, PT, R4, 0x1, RZ ;  /* 0x0000000104007810 */ /* 0x000fc80007ffe0ff */
[----:B------:R-:W-:-:S04]  /*0310*/  I2FP.F32.U32 R23, R0 ;  /* 0x0000000000177245 */ /* 0x000fc80000201000 */
[----:B------:R-:W1:Y:S08]  /*0320*/  MUFU.RCP R0, R23 ;  /* 0x0000001700007308 */ /* 0x000e700000001000 */
[----:B------:R-:W2:Y:S01]  /*0330*/  FCHK P0, R2, R23 ;  /* 0x0000001702007302 */ /* 0x000ea20000000000 */
[----:B-1----:R-:W-:-:S04]  /*0340*/  FFMA R7, -R23, R0, 1 ;  /* 0x3f80000017077423 */ /* 0x002fc80000000100 */
[----:B------:R-:W-:Y:S01]  /*0350*/  FFMA R0, R0, R7, R0 ;  /* 0x0000000700007223 */ /* 0x000fe20000000000 */
[----:B------:R-:W-:-:S03]  /*0360*/  IMAD.MOV.U32 R7, RZ, RZ, R8 ;  /* 0x000000ffff077224 */ /* 0x000fc600078e0008 */
[----:B------:R-:W-:-:S04]  /*0370*/  FFMA R15, R0, 2, RZ ;  /* 0x40000000000f7823 */ /* 0x000fc800000000ff */
[----:B0-----:R-:W-:-:S04]  /*0380*/  FFMA R12, -R23, R15, 2 ;  /* 0x40000000170c7423 */ /* 0x001fc8000000010f */
[----:B------:R-:W-:Y:S01]  /*0390*/  FFMA R15, R0, R12, R15 ;  /* 0x0000000c000f7223 */ /* 0x000fe2000000000f */
[----:B--2---:R-:W-:Y:S06]  /*03a0*/  @!P0 BRA `(.L_x_55) ;  /* 0x00000000000c8947 */ /* 0x004fec0003800000 */
[----:B------:R-:W-:-:S07]  /*03b0*/  MOV R25, 0x3d0 ;  /* 0x000003d000197802 */ /* 0x000fce0000000f00 */
[----:B------:R-:W-:Y:S05]  /*03c0*/  CALL.REL.NOINC `($__internal_5_$__cuda_sm3x_div_rn_noftz_f32_slowpath) ;  /* 0x0000002400847944 */ /* 0x000fea0003c00000 */
[----:B------:R-:W-:-:S07]  /*03d0*/  IMAD.MOV.U32 R15, RZ, RZ, R8 ;  /* 0x000000ffff0f7224 */ /* 0x000fce00078e0008 */
.L_x_55:
[----:B------:R-:W0:Y:S02]  /*03e0*/  LDC R20, c[0x0][0x3b4] ;  /* 0x0000ed00ff147b82 */ /* 0x000e240000000800 */
[----:B0-----:R-:W-:-:S04]  /*03f0*/  LOP3.LUT R0, RZ, R20, RZ, 0x33, !PT ;  /* 0x00000014ff007212 */ /* 0x001fc800078e33ff */
[----:B------:R-:W-:-:S04]  /*0400*/  IADD3 R0, PT, PT, R3, R0, RZ ;  /* 0x0000000003007210 */ /* 0x000fc80007ffe0ff */
[----:B------:R-:W-:-:S13]  /*0410*/  LOP3.LUT P0, R0, R0, 0x3, RZ, 0xc0, !PT ;  /* 0x0000000300007812 */ /* 0x000fda000780c0ff */
[----:B------:R-:W-:Y:S05]  /*0420*/  @!P0 BRA `(.L_x_56) ;  /* 0x0000000000508947 */ /* 0x000fea0003800000 */
[----:B------:R-:W0:Y:S01]  /*0430*/  LDC R8, c[0x0][0x3b4] ;  /* 0x0000ed00ff087b82 */ /* 0x000e220000000800 */
[----:B------:R-:W-:Y:S02]  /*0440*/  VIADD R21, R10, 0x1 ;  /* 0x000000010a157836 */ /* 0x000fe40000000000 */
[----:B------:R-:W-:-:S05]  /*0450*/  IMAD.MOV R0, RZ, RZ, -R0 ;  /* 0x000000ffff007224 */ /* 0x000fca00078e0a00 */
[----:B------:R-:W1:Y:S08]  /*0460*/  LDC.64 R12, c[0x0][0x3c0] ;  /* 0x0000f000ff0c7b82 */ /* 0x000e700000000a00 */
[----:B------:R-:W2:Y:S02]  /*0470*/  LDC.64 R16, c[0x0][0x380] ;  /* 0x0000e000ff107b82 */ /* 0x000ea40000000a00 */
.L_x_57:
[----:B--2---:R-:W-:-:S06]  /*0480*/  IMAD.WIDE R18, R7, 0x4, R16 ;  /* 0x0000000407127825 */ /* 0x004fcc00078e0210 */
[----:B------:R-:W2:Y:S01]  /*0490*/  LDG.E.CONSTANT R19, desc[UR6][R18.64] ;  /* 0x0000000612137981 */ /* 0x000ea2000c1e9900 */
[----:B------:R-:W-:Y:S01]  /*04a0*/  MOV R25, 0x7fc00000 ;  /* 0x7fc0000000197802 */ /* 0x000fe20000000f00 */
[C---:B-1----:R-:W-:Y:S01]  /*04b0*/  IMAD.WIDE R10, R21.reuse, 0x4, R12 ;  /* 0x00000004150a7825 */ /* 0x042fe200078e020c */
[----:B------:R-:W-:-:S03]  /*04c0*/  IADD3 R21, PT, PT, R21, 0x1, RZ ;  /* 0x0000000115157810 */ /* 0x000fc60007ffe0ff */
[----:B------:R-:W-:Y:S01]  /*04d0*/  VIADD R0, R0, 0x1 ;  /* 0x0000000100007836 */ /* 0x000fe20000000000 */
[----:B------:R3:W-:Y:S01]  /*04e0*/  STG.E desc[UR6][R10.64], R25 ;  /* 0x000000190a007986 */ /* 0x0007e2000c101906 */
[----:B0-----:R-:W-:Y:S02]  /*04f0*/  VIADD R8, R8, 0x1 ;  /* 0x0000000108087836 */ /* 0x001fe40000000000 */
[----:B------:R-:W-:Y:S01]  /*0500*/  VIADD R7, R7, 0x1 ;  /* 0x0000000107077836 */ /* 0x000fe20000000000 */
[----:B------:R-:W-:Y:S02]  /*0510*/  ISETP.NE.AND P1, PT, R0, RZ, PT ;  /* 0x000000ff0000720c */ /* 0x000fe40003f25270 */
[C---:B--2---:R-:W-:Y:S01]  /*0520*/  FSETP.NE.AND P0, PT, |R19|.reuse, +INF , PT ;  /* 0x7f8000001300780b */ /* 0x044fe20003f05200 */
[----:B------:R-:W-:-:S12]  /*0530*/  FADD R23, R19, -R6 ;  /* 0x8000000613177221 */ /* 0x000fd80000000000 */
[----:B------:R-:W-:Y:S01]  /*0540*/  @P0 FFMA R6, R23, R15, R6 ;  /* 0x0000000f17060223 */ /* 0x000fe20000000006 */
[----:B---3--:R-:W-:Y:S06]  /*0550*/  @P1 BRA `(.L_x_57) ;  /* 0xfffffffc00c81947 */ /* 0x008fec000383ffff */
[----:B------:R-:W-:-:S07]  /*0560*/  VIADD R7, R8, 0x1 ;  /* 0x0000000108077836 */ /* 0x000fce0000000000 */
.L_x_56:
[----:B------:R-:W-:-:S04]  /*0570*/  IADD3 R0, PT, PT, R3, -0x2, -R20 ;  /* 0xfffffffe03007810 */ /* 0x000fc80007ffe814 */
[----:B------:R-:W-:-:S13]  /*0580*/  ISETP.GE.U32.AND P0, PT, R0, 0x3, PT ;  /* 0x000000030000780c */ /* 0x000fda0003f06070 */
[----:B------:R-:W-:Y:S05]  /*0590*/  @!P0 BRA `(.L_x_54) ;  /* 0x0000000c00288947 */ /* 0x000fea0003800000 */
[----:B------:R-:W0:Y:S01]  /*05a0*/  LDCU.64 UR4, c[0x0][0x3c0] ;  /* 0x00007800ff0477ac */ /* 0x000e220008000a00 */
[----:B------:R-:W1:Y:S01]  /*05b0*/  LDC.64 R10, c[0x0][0x380] ;  /* 0x0000e000ff0a7b82 */ /* 0x000e620000000a00 */
[----:B------:R-:W-:Y:S01]  /*05c0*/  IADD3 R0, PT, PT, -R3, R7, RZ ;  /* 0x0000000703007210 */ /* 0x000fe20007ffe1ff */
[----:B------:R-:W2:Y:S03]  /*05d0*/  LDCU UR8, c[0x0][0x3b0] ;  /* 0x00007600ff0877ac */ /* 0x000ea60008000800 */
[----:B------:R-:W-:Y:S01]  /*05e0*/  ISETP.GE.AND P0, PT, R0, RZ, PT ;  /* 0x000000ff0000720c */ /* 0x000fe20003f06270 */
[----:B0-----:R-:W-:-:S04]  /*05f0*/  UIADD3 UR4, UP0, UPT, UR4, 0x8, URZ ;  /* 0x0000000804047890 */ /* 0x001fc8000ff1e0ff */
[----:B------:R-:W-:Y:S01]  /*0600*/  UIADD3.X UR5, UPT, UPT, URZ, UR5, URZ, UP0, !UPT ;  /* 0x00000005ff057290 */ /* 0x000fe200087fe4ff */
[----:B--2---:R-:W-:Y:S01]  /*0610*/  IMAD R23, R14, UR8, R7 ;  /* 0x000000080e177c24 */ /* 0x004fe2000f8e0207 */
[----:B-1----:R-:W-:Y:S01]  /*0620*/  IADD3 R10, P1, PT, R10, 0x8, RZ ;  /* 0x000000080a0a7810 */ /* 0x002fe20007f3e0ff */
[----:B------:R-:W-:-:S03]  /*0630*/  IMAD.U32 R12, RZ, RZ, UR4 ;  /* 0x00000004ff0c7e24 */ /* 0x000fc6000f8e00ff */
[----:B------:R-:W-:Y:S01]  /*0640*/  MOV R13, UR5 ;  /* 0x00000005000d7c02 */ /* 0x000fe20008000f00 */
[----:B------:R-:W-:Y:S01]  /*0650*/  IMAD.X R11, RZ, RZ, R11, P1 ;  /* 0x000000ffff0b7224 */ /* 0x000fe200008e060b */
[----:B------:R-:W-:Y:S07]  /*0660*/  @P0 BRA `(.L_x_58) ;  /* 0x0000000800840947 */ /* 0x000fee0003800000 */
[----:B------:R-:W-:Y:S01]  /*0670*/  IMAD.MOV R8, RZ, RZ, -R0 ;  /* 0x000000ffff087224 */ /* 0x000fe200078e0a00 */
[----:B------:R-:W-:-:S04]  /*0680*/  PLOP3.LUT P0, PT, PT, PT, PT, 0x80, 0x8 ;  /* 0x000000000008781c */ /* 0x000fc80003f0f070 */
[----:B------:R-:W-:-:S13]  /*0690*/  ISETP.GT.AND P1, PT, R8, 0xc, PT ;  /* 0x0000000c0800780c */ /* 0x000fda0003f24270 */
[----:B------:R-:W-:Y:S05]  /*06a0*/  @!P1 BRA `(.L_x_59) ;  /* 0x0000000400949947 */ /* 0x000fea0003800000 */
[----:B------:R-:W-:-:S13]  /*06b0*/  PLOP3.LUT P0, PT, PT, PT, PT, 0x8, 0x80 ;  /* 0x000000000080781c */ /* 0x000fda0003f0e170 */
.L_x_60:
[----:B------:R-:W-:-:S05]  /*06c0*/  IMAD.WIDE R16, R7, 0x4, R10 ;  /* 0x0000000407107825 */ /* 0x000fca00078e020a */
[----:B------:R-:W2:Y:S04]  /*06d0*/  LDG.E.CONSTANT R25, desc[UR6][R16.64+-0x8] ;  /* 0xfffff80610197981 */ /* 0x000ea8000c1e9900 */
[----:B------:R-:W3:Y:S04]  /*06e0*/  LDG.E.CONSTANT R28, desc[UR6][R16.64+-0x4] ;  /* 0xfffffc06101c7981 */ /* 0x000ee8000c1e9900 */
[----:B-1----:R-:W4:Y:S01]  /*06f0*/  LDG.E.CONSTANT R29, desc[UR6][R16.64] ;  /* 0x00000006101d7981 */ /* 0x002f22000c1e9900 */
[----:B------:R-:W-:-:S03]  /*0700*/  VIADD R19, R7, 0x4 ;  /* 0x0000000407137836 */ /* 0x000fc60000000000 */
[----:B------:R0:W5:Y:S01]  /*0710*/  LDG.E.CONSTANT R26, desc[UR6][R16.64+0x4] ;  /* 0x00000406101a7981 */ /* 0x000162000c1e9900 */
[----:B------:R-:W-:-:S05]  /*0720*/  IMAD.WIDE R18, R19, 0x4, R10 ;  /* 0x0000000413127825 */ /* 0x000fca00078e020a */
[----:B------:R-:W5:Y:S04]  /*0730*/  LDG.E.CONSTANT R27, desc[UR6][R18.64+-0x8] ;  /* 0xfffff806121b7981 */ /* 0x000f68000c1e9900 */
[----:B------:R-:W5:Y:S04]  /*0740*/  LDG.E.CONSTANT R30, desc[UR6][R18.64+-0x4] ;  /* 0xfffffc06121e7981 */ /* 0x000f68000c1e9900 */
[----:B------:R-:W5:Y:S01]  /*0750*/  LDG.E.CONSTANT R31, desc[UR6][R18.64] ;  /* 0x00000006121f7981 */ /* 0x000f62000c1e9900 */
[----:B------:R-:W-:-:S03]  /*0760*/  IADD3 R21, PT, PT, R7, 0x8, RZ ;  /* 0x0000000807157810 */ /* 0x000fc60007ffe0ff */
[----:B------:R-:W5:Y:S02]  /*0770*/  LDG.E.CONSTANT R36, desc[UR6][R18.64+0x4] ;  /* 0x0000040612247981 */ /* 0x000f64000c1e9900 */
[----:B------:R-:W-:-:S05]  /*0780*/  IMAD.WIDE R20, R21, 0x4, R10 ;  /* 0x0000000415147825 */ /* 0x000fca00078e020a */
[----:B------:R-:W5:Y:S04]  /*0790*/  LDG.E.CONSTANT R34, desc[UR6][R20.64+-0x8] ;  /* 0xfffff80614227981 */ /* 0x000f68000c1e9900 */
[----:B------:R-:W5:Y:S04]  /*07a0*/  LDG.E.CONSTANT R37, desc[UR6][R20.64+-0x4] ;  /* 0xfffffc0614257981 */ /* 0x000f68000c1e9900 */
[----:B------:R-:W5:Y:S01]  /*07b0*/  LDG.E.CONSTANT R33, desc[UR6][R20.64] ;  /* 0x0000000614217981 */ /* 0x000f62000c1e9900 */
[----:B0-----:R-:W-:-:S03]  /*07c0*/  VIADD R17, R7, 0xc ;  /* 0x0000000c07117836 */ /* 0x001fc60000000000 */
[----:B------:R0:W5:Y:S01]  /*07d0*/  LDG.E.CONSTANT R35, desc[UR6][R20.64+0x4] ;  /* 0x0000040614237981 */ /* 0x000162000c1e9900 */
[----:B------:R-:W-:-:S05]  /*07e0*/  IMAD.WIDE R16, R17, 0x4, R10 ;  /* 0x0000000411107825 */ /* 0x000fca00078e020a */
[----:B------:R-:W5:Y:S04]  /*07f0*/  LDG.E.CONSTANT R8, desc[UR6][R16.64+-0x8] ;  /* 0xfffff80610087981 */ /* 0x000f68000c1e9900 */
[----:B------:R-:W5:Y:S04]  /*0800*/  LDG.E.CONSTANT R22, desc[UR6][R16.64+-0x4] ;  /* 0xfffffc0610167981 */ /* 0x000f68000c1e9900 */
[----:B------:R-:W5:Y:S04]  /*0810*/  LDG.E.CONSTANT R24, desc[UR6][R16.64] ;  /* 0x0000000610187981 */ /* 0x000f68000c1e9900 */
[----:B------:R1:W5:Y:S01]  /*0820*/  LDG.E.CONSTANT R32, desc[UR6][R16.64+0x4] ;  /* 0x0000040610207981 */ /* 0x000362000c1e9900 */
[----:B0-----:R-:W-:Y:S01]  /*0830*/  VIADD R21, R23, 0x8 ;  /* 0x0000000817157836 */ /* 0x001fe20000000000 */
[----:B------:R-:W-:Y:S01]  /*0840*/  IADD3 R0, PT, PT, R0, 0x10, RZ ;  /* 0x0000001000007810 */ /* 0x000fe20007ffe0ff */
[----:B------:R-:W-:-:S02]  /*0850*/  VIADD R7, R7, 0x10 ;  /* 0x0000001007077836 */ /* 0x000fc40000000000 */
[----:B------:R-:W-:Y:S01]  /*0860*/  IMAD.WIDE R20, R21, 0x4, R12 ;  /* 0x0000000415147825 */ /* 0x000fe200078e020c */
[----:B--2---:R-:W-:-:S03]  /*0870*/  FSETP.NE.AND P1, PT, |R25|, +INF , PT ;  /* 0x7f8000001900780b */ /* 0x004fc60003f25200 */
[----:B------:R-:W-:Y:S01]  /*0880*/  FADD R25, R25, -R6 ;  /* 0x8000000619197221 */ /* 0x000fe20000000000 */
[----:B---3--:R-:W-:-:S09]  /*0890*/  FSETP.NE.AND P2, PT, |R28|, +INF , PT ;  /* 0x7f8000001c00780b */ /* 0x008fd20003f45200 */
[----:B------:R-:W-:Y:S01]  /*08a0*/  @P1 FFMA R6, R25, R15, R6 ;  /* 0x0000000f19061223 */ /* 0x000fe20000000006 */
[----:B----4-:R-:W-:Y:S01]  /*08b0*/  FSETP.NE.AND P1, PT, |R29|, +INF , PT ;  /* 0x7f8000001d00780b */ /* 0x010fe20003f25200 */
[----:B------:R-:W-:Y:S02]  /*08c0*/  VIADD R25, R23, 0xc ;  /* 0x0000000c17197836 */ /* 0x000fe40000000000 */
[----:B------:R-:W-:-:S04]  /*08d0*/  FADD R19, -R6, R28 ;  /* 0x0000001c06137221 */ /* 0x000fc80000000100 */
[----:B------:R-:W-:Y:S01]  /*08e0*/  @P2 FFMA R6, R19, R15, R6 ;  /* 0x0000000f13062223 */ /* 0x000fe20000000006 */
[----:B-----5:R-:W-:Y:S01]  /*08f0*/  FSETP.NE.AND P2, PT, |R26|, +INF , PT ;  /* 0x7f8000001a00780b */ /* 0x020fe20003f45200 */
[----:B------:R-:W-:-:S04]  /*0900*/  IMAD.WIDE R18, R23, 0x4, R12 ;  /* 0x0000000417127825 */ /* 0x000fc800078e020c */
[----:B------:R-:W-:-:S04]  /*0910*/  FADD R29, -R6, R29 ;  /* 0x0000001d061d7221 */ /* 0x000fc80000000100 */
[----:B------:R-:W-:Y:S01]  /*0920*/  @P1 FFMA R6, R29, R15, R6 ;  /* 0x0000000f1d061223 */ /* 0x000fe20000000006 */
[----:B------:R-:W-:Y:S01]  /*0930*/  FSETP.NE.AND P1, PT, |R27|, +INF , PT ;  /* 0x7f8000001b00780b */ /* 0x000fe20003f25200 */
[----:B------:R-:W-:Y:S02]  /*0940*/  IMAD.MOV.U32 R29, RZ, RZ, 0x7fc00000 ;  /* 0x7fc00000ff1d7424 */ /* 0x000fe400078e00ff */
[----:B-1----:R-:W-:-:S03]  /*0950*/  FADD R17, -R6, R26 ;  /* 0x0000001a06117221 */ /* 0x002fc60000000100 */
[----:B------:R-:W-:Y:S01]  /*0960*/  STG.E desc[UR6][R18.64+-0x8], R29 ;  /* 0xfffff81d12007986 */ /* 0x000fe2000c101906 */
[----:B------:R-:W-:Y:S01]  /*0970*/  @P2 FFMA R6, R17, R15, R6 ;  /* 0x0000000f11062223 */ /* 0x000fe20000000006 */
[----:B------:R-:W-:Y:S02]  /*0980*/  FSETP.NE.AND P2, PT, |R30|, +INF , PT ;  /* 0x7f8000001e00780b */ /* 0x000fe40003f45200 */
[----:B------:R-:W-:Y:S01]  /*0990*/  STG.E desc[UR6][R18.64+-0x4], R29 ;  /* 0xfffffc1d12007986 */ /* 0x000fe2000c101906 */
[----:B------:R-:W-:-:S03]  /*09a0*/  FADD R27, -R6, R27 ;  /* 0x0000001b061b7221 */ /* 0x000fc60000000100 */
[----:B------:R-:W-:Y:S01]  /*09b0*/  STG.E desc[UR6][R18.64], R29 ;  /* 0x0000001d12007986 */ /* 0x000fe2000c101906 */
[----:B------:R-:W-:Y:S01]  /*09c0*/  @P1 FFMA R6, R27, R15, R6 ;  /* 0x0000000f1b061223 */ /* 0x000fe20000000006 */
[----:B------:R-:W-:Y:S02]  /*09d0*/  FSETP.NE.AND P1, PT, |R31|, +INF , PT ;  /* 0x7f8000001f00780b */ /* 0x000fe40003f25200 */
[----:B------:R0:W-:Y:S01]  /*09e0*/  STG.E desc[UR6][R18.64+0x4], R29 ;  /* 0x0000041d12007986 */ /* 0x0001e2000c101906 */
[----:B------:R-:W-:-:S04]  /*09f0*/  FADD R17, -R6, R30 ;  /* 0x0000001e06117221 */ /* 0x000fc80000000100 */
[----:B------:R-:W-:Y:S01]  /*0a00*/  @P2 FFMA R6, R17, R15, R6 ;  /* 0x0000000f11062223 */ /* 0x000fe20000000006 */
[----:B------:R-:W-:-:S03]  /*0a10*/  FSETP.NE.AND P2, PT, |R36|, +INF , PT ;  /* 0x7f8000002400780b */ /* 0x000fc60003f45200 */
[----:B------:R-:W-:Y:S01]  /*0a20*/  FADD R31, -R6, R31 ;  /* 0x0000001f061f7221 */ /* 0x000fe20000000100 */
[----:B0-----:R-:W-:-:S04]  /*0a30*/  IMAD.WIDE R18, R25, 0x4, R12 ;  /* 0x0000000419127825 */ /* 0x001fc800078e020c */
[----:B------:R-:W-:Y:S01]  /*0a40*/  @P1 FFMA R6, R31, R15, R6 ;  /* 0x0000000f1f061223 */ /* 0x000fe20000000006 */
[----:B------:R-:W-:-:S03]  /*0a50*/  FSETP.NE.AND P1, PT, |R34|, +INF , PT ;  /* 0x7f8000002200780b */ /* 0x000fc60003f25200 */
[----:B------:R-:W-:-:S04]  /*0a60*/  FADD R17, -R6, R36 ;  /* 0x0000002406117221 */ /* 0x000fc80000000100 */
[----:B------:R-:W-:Y:S01]  /*0a70*/  @P2 FFMA R6, R17, R15, R6 ;  /* 0x0000000f11062223 */ /* 0x000fe20000000006 */
[----:B------:R-:W-:-:S03]  /*0a80*/  FSETP.NE.AND P2, PT, |R37|, +INF , PT ;  /* 0x7f8000002500780b */ /* 0x000fc60003f45200 */
[----:B------:R-:W-:-:S04]  /*0a90*/  FADD R17, -R6, R34 ;  /* 0x0000002206117221 */ /* 0x000fc80000000100 */
[----:B------:R-:W-:Y:S01]  /*0aa0*/  @P1 FFMA R6, R17, R15, R6 ;  /* 0x0000000f11061223 */ /* 0x000fe20000000006 */
[----:B------:R-:W-:Y:S02]  /*0ab0*/  FSETP.NE.AND P1, PT, |R33|, +INF , PT ;  /* 0x7f8000002100780b */ /* 0x000fe40003f25200 */
[C---:B------:R-:W-:Y:S01]  /*0ac0*/  IADD3 R17, PT, PT, R23.reuse, 0x4, RZ ;  /* 0x0000000417117810 */ /* 0x040fe20007ffe0ff */
[----:B------:R-:W-:Y:S01]  /*0ad0*/  FADD R37, -R6, R37 ;  /* 0x0000002506257221 */ /* 0x000fe20000000100 */
[----:B------:R-:W-:-:S03]  /*0ae0*/  VIADD R23, R23, 0x10 ;  /* 0x0000001017177836 */ /* 0x000fc60000000000 */
[----:B------:R-:W-:Y:S01]  /*0af0*/  @P2 FFMA R6, R37, R15, R6 ;  /* 0x0000000f25062223 */ /* 0x000fe20000000006 */
[----:B------:R-:W-:Y:S01]  /*0b00*/  FSETP.NE.AND P2, PT, |R35|, +INF , PT ;  /* 0x7f8000002300780b */ /* 0x000fe20003f45200 */
[----:B------:R-:W-:-:S04]  /*0b10*/  IMAD.WIDE R16, R17, 0x4, R12 ;  /* 0x0000000411107825 */ /* 0x000fc800078e020c */
[----:B------:R-:W-:Y:S01]  /*0b20*/  FADD R33, -R6, R33 ;  /* 0x0000002106217221 */ /* 0x000fe20000000100 */
[----:B------:R-:W-:Y:S03]  /*0b30*/  STG.E desc[UR6][R16.64+-0x8], R29 ;  /* 0xfffff81d10007986 */ /* 0x000fe6000c101906 */
[-C--:B------:R-:W-:Y:S01]  /*0b40*/  @P1 FFMA R6, R33, R15.reuse, R6 ;  /* 0x0000000f21061223 */ /* 0x080fe20000000006 */
[----:B------:R-:W-:Y:S01]  /*0b50*/  FSETP.NE.AND P1, PT, |R8|, +INF , PT ;  /* 0x7f8000000800780b */ /* 0x000fe20003f25200 */
[----:B------:R-:W-:Y:S02]  /*0b60*/  STG.E desc[UR6][R16.64+-0x4], R29 ;  /* 0xfffffc1d10007986 */ /* 0x000fe4000c101906 */
[----:B------:R-:W-:Y:S02]  /*0b70*/  FADD R35, -R6, R35 ;  /* 0x0000002306237221 */ /* 0x000fe40000000100 */
[----:B------:R-:W-:Y:S02]  /*0b80*/  STG.E desc[UR6][R16.64], R29 ;  /* 0x0000001d10007986 */ /* 0x000fe4000c101906 */
[----:B------:R-:W-:Y:S01]  /*0b90*/  @P2 FFMA R6, R35, R15, R6 ;  /* 0x0000000f23062223 */ /* 0x000fe20000000006 */
[----:B------:R-:W-:Y:S01]  /*0ba0*/  FSETP.NE.AND P2, PT, |R22|, +INF , PT ;  /* 0x7f8000001600780b */ /* 0x000fe20003f45200 */
[----:B------:R0:W-:Y:S02]  /*0bb0*/  STG.E desc[UR6][R16.64+0x4], R29 ;  /* 0x0000041d10007986 */ /* 0x0001e4000c101906 */
[----:B------:R-:W-:-:S02]  /*0bc0*/  FADD R27, -R6, R8 ;  /* 0x00000008061b7221 */ /* 0x000fc40000000100 */
[----:B------:R1:W-:Y:S02]  /*0bd0*/  STG.E desc[UR6][R20.64+-0x8], R29 ;  /* 0xfffff81d14007986 */ /* 0x0003e4000c101906 */
[-C--:B------:R-:W-:Y:S01]  /*0be0*/  @P1 FFMA R6, R27, R15.reuse, R6 ;  /* 0x0000000f1b061223 */ /* 0x080fe20000000006 */
[----:B------:R-:W-:Y:S01]  /*0bf0*/  FSETP.NE.AND P1, PT, |R24|, +INF , PT ;  /* 0x7f8000001800780b */ /* 0x000fe20003f25200 */
[----:B------:R1:W-:Y:S02]  /*0c00*/  STG.E desc[UR6][R20.64+-0x4], R29 ;  /* 0xfffffc1d14007986 */ /* 0x0003e4000c101906 */
[----:B------:R-:W-:Y:S02]  /*0c10*/  FADD R25, -R6, R22 ;  /* 0x0000001606197221 */ /* 0x000fe40000000100 */
[----:B------:R1:W-:Y:S02]  /*0c20*/  STG.E desc[UR6][R20.64], R29 ;  /* 0x0000001d14007986 */ /* 0x0003e4000c101906 */
[----:B------:R-:W-:Y:S01]  /*0c30*/  @P2 FFMA R6, R25, R15, R6 ;  /* 0x0000000f19062223 */ /* 0x000fe20000000006 */
[----:B------:R-:W-:Y:S01]  /*0c40*/  FSETP.NE.AND P2, PT, |R32|, +INF , PT ;  /* 0x7f8000002000780b */ /* 0x000fe20003f45200 */
[----:B------:R1:W-:Y:S02]  /*0c50*/  STG.E desc[UR6][R20.64+0x4], R29 ;  /* 0x0000041d14007986 */ /* 0x0003e4000c101906 */
[----:B0-----:R-:W-:-:S02]  /*0c60*/  FADD R17, -R6, R24 ;  /* 0x0000001806117221 */ /* 0x001fc40000000100 */
[----:B------:R1:W-:Y:S02]  /*0c70*/  STG.E desc[UR6][R18.64+-0x8], R29 ;  /* 0xfffff81d12007986 */ /* 0x0003e4000c101906 */
[-C--:B------:R-:W-:Y:S01]  /*0c80*/  @P1 FFMA R6, R17, R15.reuse, R6 ;  /* 0x0000000f11061223 */ /* 0x080fe20000000006 */
[----:B------:R-:W-:Y:S01]  /*0c90*/  ISETP.GE.AND P1, PT, R0, -0xc, PT ;  /* 0xfffffff40000780c */ /* 0x000fe20003f26270 */
[----:B------:R1:W-:Y:S02]  /*0ca0*/  STG.E desc[UR6][R18.64+-0x4], R29 ;  /* 0xfffffc1d12007986 */ /* 0x0003e4000c101906 */
[----:B------:R-:W-:Y:S02]  /*0cb0*/  FADD R17, -R6, R32 ;  /* 0x0000002006117221 */ /* 0x000fe40000000100 */
[----:B------:R1:W-:Y:S02]  /*0cc0*/  STG.E desc[UR6][R18.64], R29 ;  /* 0x0000001d12007986 */ /* 0x0003e4000c101906 */
[----:B------:R-:W-:-:S02]  /*0cd0*/  @P2 FFMA R6, R17, R15, R6 ;  /* 0x0000000f11062223 */ /* 0x000fc40000000006 */
[----:B------:R1:W-:Y:S04]  /*0ce0*/  STG.E desc[UR6][R18.64+0x4], R29 ;  /* 0x0000041d12007986 */ /* 0x0003e8000c101906 */
[----:B------:R-:W-:Y:S05]  /*0cf0*/  @!P1 BRA `(.L_x_60) ;  /* 0xfffffff800709947 */ /* 0x000fea000383ffff */
.L_x_59:
[----:B------:R-:W-:-:S04]  /*0d00*/  IADD3 R8, PT, PT, -R0, RZ, RZ ;  /* 0x000000ff00087210 */ /* 0x000fc80007ffe1ff */
[----:B------:R-:W-:-:S13]  /*0d10*/  ISETP.GT.AND P1, PT, R8, 0x4, PT ;  /* 0x000000040800780c */ /* 0x000fda0003f24270 */
[----:B------:R-:W-:Y:S05]  /*0d20*/  @!P1 BRA `(.L_x_61) ;  /* 0x0000000000cc9947 */ /* 0x000fea0003800000 */
[----:B-1----:R-:W-:-:S05]  /*0d30*/  IMAD.WIDE R18, R7, 0x4, R10 ;  /* 0x0000000407127825 */ /* 0x002fca00078e020a */
[----:B------:R-:W2:Y:S04]  /*0d40*/  LDG.E.CONSTANT R21, desc[UR6][R18.64+-0x8] ;  /* 0xfffff80612157981 */ /* 0x000ea8000c1e9900 */
[----:B------:R-:W3:Y:S04]  /*0d50*/  LDG.E.CONSTANT R25, desc[UR6][R18.64+-0x4] ;  /* 0xfffffc0612197981 */ /* 0x000ee8000c1e9900 */
[----:B------:R-:W4:Y:S01]  /*0d60*/  LDG.E.CONSTANT R27, desc[UR6][R18.64] ;  /* 0x00000006121b7981 */ /* 0x000f22000c1e9900 */
[----:B------:R-:W-:-:S03]  /*0d70*/  VIADD R17, R7, 0x4 ;  /* 0x0000000407117836 */ /* 0x000fc60000000000 */
[----:B------:R0:W5:Y:S01]  /*0d80*/  LDG.E.CONSTANT R29, desc[UR6][R18.64+0x4] ;  /* 0x00000406121d7981 */ /* 0x000162000c1e9900 */
[----:B------:R-:W-:-:S05]  /*0d90*/  IMAD.WIDE R16, R17, 0x4, R10 ;  /* 0x0000000411107825 */ /* 0x000fca00078e020a */
[----:B------:R-:W5:Y:S04]  /*0da0*/  LDG.E.CONSTANT R31, desc[UR6][R16.64+-0x8] ;  /* 0xfffff806101f7981 */ /* 0x000f68000c1e9900 */
[----:B------:R-:W5:Y:S04]  /*0db0*/  LDG.E.CONSTANT R33, desc[UR6][R16.64+-0x4] ;  /* 0xfffffc0610217981 */ /* 0x000f68000c1e9900 */
[----:B------:R-:W5:Y:S04]  /*0dc0*/  LDG.E.CONSTANT R35, desc[UR6][R16.64] ;  /* 0x0000000610237981 */ /* 0x000f68000c1e9900 */
[----:B------:R1:W5:Y:S01]  /*0dd0*/  LDG.E.CONSTANT R37, desc[UR6][R16.64+0x4] ;  /* 0x0000040610257981 */ /* 0x000362000c1e9900 */
[----:B0-----:R-:W-:Y:S01]  /*0de0*/  VIADD R19, R23, 0x4 ;  /* 0x0000000417137836 */ /* 0x001fe20000000000 */
[----:B------:R-:W-:-:S02]  /*0df0*/  IADD3 R0, PT, PT, R0, 0x8, RZ ;  /* 0x0000000800007810 */ /* 0x000fc40007ffe0ff */
[----:B------:R-:W-:Y:S01]  /*0e00*/  IADD3 R7, PT, PT, R7, 0x8, RZ ;  /* 0x0000000807077810 */ /* 0x000fe20007ffe0ff */
[----:B------:R-:W-:-:S04]  /*0e10*/  IMAD.WIDE R18, R19, 0x4, R12 ;  /* 0x0000000413127825 */ /* 0x000fc800078e020c */
[----:B-1----:R-:W-:-:S04]  /*0e20*/  IMAD.WIDE R16, R23, 0x4, R12 ;  /* 0x0000000417107825 */ /* 0x002fc800078e020c */
[----:B------:R-:W-:Y:S01]  /*0e30*/  VIADD R23, R23, 0x8 ;  /* 0x0000000817177836 */ /* 0x000fe20000000000 */
[----:B--2---:R-:W-:Y:S01]  /*0e40*/  FSETP.NE.AND P0, PT, |R21|, +INF , PT ;  /* 0x7f8000001500780b */ /* 0x004fe20003f05200 */
[----:B------:R-:W-:Y:S01]  /*0e50*/  FADD R21, -R6, R21 ;  /* 0x0000001506157221 */ /* 0x000fe20000000100 */
[----:B---3--:R-:W-:-:S11]  /*0e60*/  FSETP.NE.AND P1, PT, |R25|, +INF , PT ;  /* 0x7f8000001900780b */ /* 0x008fd60003f25200 */
[----:B------:R-:W-:Y:S01]  /*0e70*/  @P0 FFMA R6, R21, R15, R6 ;  /* 0x0000000f15060223 */ /* 0x000fe20000000006 */
[----:B----4-:R-:W-:Y:S02]  /*0e80*/  FSETP.NE.AND P0, PT, |R27|, +INF , PT ;  /* 0x7f8000001b00780b */ /* 0x010fe40003f05200 */
[----:B------:R-:W-:Y:S01]  /*0e90*/  MOV R21, 0x7fc00000 ;  /* 0x7fc0000000157802 */ /* 0x000fe20000000f00 */
[----:B------:R-:W-:-:S04]  /*0ea0*/  FADD R25, -R6, R25 ;  /* 0x0000001906197221 */ /* 0x000fc80000000100 */
[-C--:B------:R-:W-:Y:S01]  /*0eb0*/  @P1 FFMA R6, R25, R15.reuse, R6 ;  /* 0x0000000f19061223 */ /* 0x080fe20000000006 */
[----:B-----5:R-:W-:Y:S01]  /*0ec0*/  FSETP.NE.AND P1, PT, |R29|, +INF , PT ;  /* 0x7f8000001d00780b */ /* 0x020fe20003f25200 */
[----:B------:R0:W-:Y:S02]  /*0ed0*/  STG.E desc[UR6][R16.64+-0x8], R21 ;  /* 0xfffff81510007986 */ /* 0x0001e4000c101906 */
[----:B------:R-:W-:Y:S02]  /*0ee0*/  FADD R27, -R6, R27 ;  /* 0x0000001b061b7221 */ /* 0x000fe40000000100 */
[----:B------:R0:W-:Y:S02]  /*0ef0*/  STG.E desc[UR6][R16.64+-0x4], R21 ;  /* 0xfffffc1510007986 */ /* 0x0001e4000c101906 */
        /* <DEDUP_REMOVED lines=15> */
[----:B------:R-:W-:Y:S01]  /*0ff0*/  @P1 FFMA R6, R33, R15, R6 ;  /* 0x0000000f21061223 */ /* 0x000fe20000000006 */
[----:B------:R-:W-:-:S03]  /*1000*/  FSETP.NE.AND P1, PT, |R37|, +INF , PT ;  /* 0x7f8000002500780b */ /* 0x000fc60003f25200 */
[----:B------:R-:W-:-:S04]  /*1010*/  FADD R35, -R6, R35 ;  /* 0x0000002306237221 */ /* 0x000fc80000000100 */
[----:B------:R-:W-:Y:S01]  /*1020*/  @P0 FFMA R6, R35, R15, R6 ;  /* 0x0000000f23060223 */ /* 0x000fe20000000006 */
[----:B------:R-:W-:-:S03]  /*1030*/  PLOP3.LUT P0, PT, PT, PT, PT, 0x8, 0x80 ;  /* 0x000000000080781c */ /* 0x000fc60003f0e170 */
[----:B------:R-:W-:-:S04]  /*1040*/  FADD R37, -R6, R37 ;  /* 0x0000002506257221 */ /* 0x000fc80000000100 */
[----:B0-----:R-:W-:-:S07]  /*1050*/  @P1 FFMA R6, R37, R15, R6 ;  /* 0x0000000f25061223 */ /* 0x001fce0000000006 */
.L_x_61:
[----:B------:R-:W-:-:S13]  /*1060*/  ISETP.NE.OR P0, PT, R0, RZ, P0 ;  /* 0x000000ff0000720c */ /* 0x000fda0000705670 */
[----:B------:R-:W-:Y:S05]  /*1070*/  @!P0 BRA `(.L_x_54) ;  /* 0x0000000000708947 */ /* 0x000fea0003800000 */
.L_x_58:
[----:B-1----:R-:W-:-:S05]  /*1080*/  IMAD.WIDE R18, R7, 0x4, R10 ;  /* 0x0000000407127825 */ /* 0x002fca00078e020a */
[----:B------:R-:W2:Y:S04]  /*1090*/  LDG.E.CONSTANT R17, desc[UR6][R18.64+-0x8] ;  /* 0xfffff80612117981 */ /* 0x000ea8000c1e9900 */
[----:B------:R-:W3:Y:S04]  /*10a0*/  LDG.E.CONSTANT R25, desc[UR6][R18.64+-0x4] ;  /* 0xfffffc0612197981 */ /* 0x000ee8000c1e9900 */
[----:B------:R-:W4:Y:S04]  /*10b0*/  LDG.E.CONSTANT R27, desc[UR6][R18.64] ;  /* 0x00000006121b7981 */ /* 0x000f28000c1e9900 */
[----:B------:R-:W5:Y:S01]  /*10c0*/  LDG.E.CONSTANT R29, desc[UR6][R18.64+0x4] ;  /* 0x00000406121d7981 */ /* 0x000f62000c1e9900 */
[----:B------:R-:W-:Y:S01]  /*10d0*/  IMAD.MOV.U32 R21, RZ, RZ, 0x7fc00000 ;  /* 0x7fc00000ff157424 */ /* 0x000fe200078e00ff */
[----:B------:R-:W-:-:S02]  /*10e0*/  IADD3 R0, PT, PT, R0, 0x4, RZ ;  /* 0x0000000400007810 */ /* 0x000fc40007ffe0ff */
[----:B------:R-:W-:Y:S02]  /*10f0*/  IADD3 R7, PT, PT, R7, 0x4, RZ ;  /* 0x0000000407077810 */ /* 0x000fe40007ffe0ff */
[C---:B--2---:R-:W-:Y:S01]  /*1100*/  FSETP.NE.AND P0, PT, |R17|.reuse, +INF , PT ;  /* 0x7f8000001100780b */ /* 0x044fe20003f05200 */
[----:B------:R-:W-:Y:S01]  /*1110*/  FADD R17, R17, -R6 ;  /* 0x8000000611117221 */ /* 0x000fe20000000000 */
[----:B---3--:R-:W-:-:S11]  /*1120*/  FSETP.NE.AND P1, PT, |R25|, +INF , PT ;  /* 0x7f8000001900780b */ /* 0x008fd60003f25200 */
[----:B------:R-:W-:Y:S01]  /*1130*/  @P0 FFMA R6, R17, R15, R6 ;  /* 0x0000000f11060223 */ /* 0x000fe20000000006 */
[----:B----4-:R-:W-:Y:S01]  /*1140*/  FSETP.NE.AND P0, PT, |R27|, +INF , PT ;  /* 0x7f8000001b00780b */ /* 0x010fe20003f05200 */
[----:B------:R-:W-:-:S04]  /*1150*/  IMAD.WIDE R16, R23, 0x4, R12 ;  /* 0x0000000417107825 */ /* 0x000fc800078e020c */
[----:B------:R-:W-:Y:S01]  /*1160*/  FADD R25, -R6, R25 ;  /* 0x0000001906197221 */ /* 0x000fe20000000100 */
[----:B------:R-:W-:Y:S01]  /*1170*/  VIADD R23, R23, 0x4 ;  /* 0x0000000417177836 */ /* 0x000fe20000000000 */
[----:B------:R2:W-:Y:S02]  /*1180*/  STG.E desc[UR6][R16.64+-0x8], R21 ;  /* 0xfffff81510007986 */ /* 0x0005e4000c101906 */
[-C--:B------:R-:W-:Y:S01]  /*1190*/  @P1 FFMA R6, R25, R15.reuse, R6 ;  /* 0x0000000f19061223 */ /* 0x080fe20000000006 */
[----:B-----5:R-:W-:Y:S01]  /*11a0*/  FSETP.NE.AND P1, PT, |R29|, +INF , PT ;  /* 0x7f8000001d00780b */ /* 0x020fe20003f25200 */
[----:B------:R2:W-:Y:S02]  /*11b0*/  STG.E desc[UR6][R16.64+-0x4], R21 ;  /* 0xfffffc1510007986 */ /* 0x0005e4000c101906 */
[----:B------:R-:W-:Y:S02]  /*11c0*/  FADD R27, -R6, R27 ;  /* 0x0000001b061b7221 */ /* 0x000fe40000000100 */
[----:B------:R2:W-:Y:S02]  /*11d0*/  STG.E desc[UR6][R16.64], R21 ;  /* 0x0000001510007986 */ /* 0x0005e4000c101906 */
[----:B------:R-:W-:Y:S01]  /*11e0*/  @P0 FFMA R6, R27, R15, R6 ;  /* 0x0000000f1b060223 */ /* 0x000fe20000000006 */
[----:B------:R-:W-:Y:S01]  /*11f0*/  ISETP.NE.AND P0, PT, R0, RZ, PT ;  /* 0x000000ff0000720c */ /* 0x000fe20003f05270 */
[----:B------:R2:W-:Y:S02]  /*1200*/  STG.E desc[UR6][R16.64+0x4], R21 ;  /* 0x0000041510007986 */ /* 0x0005e4000c101906 */
[----:B------:R-:W-:-:S04]  /*1210*/  FADD R29, -R6, R29 ;  /* 0x0000001d061d7221 */ /* 0x000fc80000000100 */
[----:B------:R-:W-:-:S06]  /*1220*/  @P1 FFMA R6, R29, R15, R6 ;  /* 0x0000000f1d061223 */ /* 0x000fcc0000000006 */
[----:B--2---:R-:W-:Y:S05]  /*1230*/  @P0 BRA `(.L_x_58) ;  /* 0xfffffffc00900947 */ /* 0x004fea000383ffff */
.L_x_54:
[----:B------:R-:W2:Y:S02]  /*1240*/  LDCU UR4, c[0x0][0x3b0] ;  /* 0x00007600ff0477ac */ /* 0x000ea40008000800 */
[----:B--2---:R-:W-:-:S13]  /*1250*/  ISETP.GT.U32.AND P0, PT, R9, UR4, PT ;  /* 0x0000000409007c0c */ /* 0x004fda000bf04070 */
[----:B------:R-:W-:Y:S05]  /*1260*/  @P0 EXIT ;  /* 0x000000000000094d */ /* 0x000fea0003800000 */
[----:B------:R-:W2:Y:S08]  /*1270*/  I2F.F64.U32 R8, R4 ;  /* 0x0000000400087312 */ /* 0x000eb00000201800 */
[----:B--2---:R-:W0:Y:S01]  /*1280*/  MUFU.RCP64H R11, R9 ;  /* 0x00000009000b7308 */ /* 0x004e220000001800 */
        /* <DEDUP_REMOVED lines=11> */
[----:B-1----:R-:W-:Y:S05]  /*1340*/  CALL.REL.NOINC `($__internal_3_$__cuda_sm20_dblrcp_rn_slowpath_v3) ;  /* 0x0000001000747944 */ /* 0x002fea0003c00000 */
.L_x_62:
[----:B------:R-:W0:Y:S01]  /*1350*/  LDCU UR8, c[0x0][0x3b0] ;  /* 0x00007600ff0877ac */ /* 0x000e220008000800 */
[----:B------:R-:W-:-:S05]  /*1360*/  VIADD R7, R3, 0x1 ;  /* 0x0000000103077836 */ /* 0x000fca0000000000 */
[----:B0-----:R-:W-:-:S04]  /*1370*/  VIMNMX.U32 R0, PT, PT, R7, UR8, !PT ;  /* 0x0000000807007c48 */ /* 0x001fc8000ffe0000 */
[----:B------:R-:W-:-:S04]  /*1380*/  IADD3 R0, PT, PT, -R3, R0, RZ ;  /* 0x0000000003007210 */ /* 0x000fc80007ffe1ff */
[----:B------:R-:W-:-:S04]  /*1390*/  LOP3.LUT R0, R0, 0x1, RZ, 0xc0, !PT ;  /* 0x0000000100007812 */ /* 0x000fc800078ec0ff */
[----:B------:R-:W-:Y:S01]  /*13a0*/  ISETP.NE.U32.AND P0, PT, R0, 0x1, PT ;  /* 0x000000010000780c */ /* 0x000fe20003f05070 */
[----:B------:R-:W-:-:S12]  /*13b0*/  IMAD.MOV.U32 R0, RZ, RZ, R4 ;  /* 0x000000ffff007224 */ /* 0x000fd800078e0004 */
[----:B------:R-:W-:Y:S05]  /*13c0*/  @P0 BRA `(.L_x_63) ;  /* 0x0000000400700947 */ /* 0x000fea0003800000 */
[----:B------:R-:W0:Y:S02]  /*13d0*/  LDC.64 R8, c[0x0][0x380] ;  /* 0x0000e000ff087b82 */ /* 0x000e240000000a00 */
[----:B0-----:R-:W-:-:S06]  /*13e0*/  IMAD.WIDE.U32 R8, R3, 0x4, R8 ;  /* 0x0000000403087825 */ /* 0x001fcc00078e0008 */
[----:B------:R-:W2:Y:S01]  /*13f0*/  LDG.E.CONSTANT R9, desc[UR6][R8.64] ;  /* 0x0000000608097981 */ /* 0x000ea2000c1e9900 */
[----:B------:R-:W-:Y:S01]  /*1400*/  MOV R13, 0x7fc00000 ;  /* 0x7fc00000000d7802 */ /* 0x000fe20000000f00 */
[----:B------:R-:W-:Y:S01]  /*1410*/  IMAD.MOV.U32 R0, RZ, RZ, R4 ;  /* 0x000000ffff007224 */ /* 0x000fe200078e0004 */
[----:B--2---:R-:W-:-:S13]  /*1420*/  FSETP.NE.AND P0, PT, |R9|, +INF , PT ;  /* 0x7f8000000900780b */ /* 0x004fda0003f05200 */
[----:B------:R-:W-:Y:S05]  /*1430*/  @!P0 BRA `(.L_x_64) ;  /* 0x00000004003c8947 */ /* 0x000fea0003800000 */
[----:B------:R-:W0:Y:S01]  /*1440*/  LDC.64 R16, c[0x0][0x398] ;  /* 0x0000e600ff107b82 */ /* 0x000e220000000a00 */
[----:B------:R-:W-:Y:S01]  /*1450*/  VIADDMNMX R15, R7, -R4, RZ, !PT ;  /* 0x80000004070f7246 */ /* 0x000fe200078001ff */
[----:B0-----:R-:W-:-:S04]  /*1460*/  IMAD.WIDE.U32 R12, R3, 0x4, R16 ;  /* 0x00000004030c7825 */ /* 0x001fc800078e0010 */
[----:B------:R-:W-:Y:S02]  /*1470*/  IMAD.WIDE.U32 R16, R15, 0x4, R16 ;  /* 0x000000040f107825 */ /* 0x000fe400078e0010 */
[----:B------:R-:W2:Y:S04]  /*1480*/  LDG.E.CONSTANT R12, desc[UR6][R12.64+0x4] ;  /* 0x000004060c0c7981 */ /* 0x000ea8000c1e9900 */
[----:B------:R-:W2:Y:S01]  /*1490*/  LDG.E.CONSTANT R17, desc[UR6][R16.64] ;  /* 0x0000000610117981 */ /* 0x000ea2000c1e9900 */
[----:B------:R-:W-:Y:S02]  /*14a0*/  MOV R0, R4 ;  /* 0x0000000400007202 */ /* 0x000fe40000000f00 */
[----:B--2---:R-:W-:-:S13]  /*14b0*/  ISETP.NE.AND P0, PT, R12, R17, PT ;  /* 0x000000110c00720c */ /* 0x004fda0003f05270 */
[----:B------:R-:W-:Y:S05]  /*14c0*/  @P0 BRA `(.L_x_65) ;  /* 0x0000000000d80947 */ /* 0x000fea0003800000 */
[----:B-1----:R-:W0:Y:S08]  /*14d0*/  LDC.64 R18, c[0x0][0x388] ;  /* 0x0000e200ff127b82 */ /* 0x002e300000000a00 */
[----:B------:R-:W1:Y:S01]  /*14e0*/  LDC.64 R24, c[0x0][0x390] ;  /* 0x0000e400ff187b82 */ /* 0x000e620000000a00 */
[----:B0-----:R-:W-:-:S04]  /*14f0*/  IMAD.WIDE.U32 R16, R3, 0x8, R18 ;  /* 0x0000000803107825 */ /* 0x001fc800078e0012 */
[----:B------:R-:W-:Y:S02]  /*1500*/  IMAD.WIDE.U32 R18, R15, 0x8, R18 ;  /* 0x000000080f127825 */ /* 0x000fe400078e0012 */
[----:B------:R-:W2:Y:S04]  /*1510*/  LDG.E.64.CONSTANT R16, desc[UR6][R16.64+0x8] ;  /* 0x0000080610107981 */ /* 0x000ea8000c1e9b00 */
[----:B------:R-:W2:Y:S01]  /*1520*/  LDG.E.64.CONSTANT R18, desc[UR6][R18.64] ;  /* 0x0000000612127981 */ /* 0x000ea2000c1e9b00 */
[----:B-1----:R-:W-:-:S04]  /*1530*/  IMAD.WIDE.U32 R20, R3, 0x8, R24 ;  /* 0x0000000803147825 */ /* 0x002fc800078e0018 */
[----:B------:R-:W-:Y:S02]  /*1540*/  IMAD.WIDE.U32 R24, R15, 0x8, R24 ;  /* 0x000000080f187825 */ /* 0x000fe400078e0018 */
[----:B------:R-:W3:Y:S04]  /*1550*/  LDG.E.64.CONSTANT R20, desc[UR6][R20.64+0x8] ;  /* 0x0000080614147981 */ /* 0x000ee8000c1e9b00 */
[----:B------:R-:W3:Y:S01]  /*1560*/  LDG.E.64.CONSTANT R24, desc[UR6][R24.64] ;  /* 0x0000000618187981 */ /* 0x000ee2000c1e9b00 */
[----:B--2---:R-:W-:Y:S01]  /*1570*/  DADD R12, R16, -R18 ;  /* 0x00000000100c7229 */ /* 0x004fe20000000812 */
[----:B------:R-:W-:Y:S01]  /*1580*/  MOV R18, 0x0 ;  /* 0x0000000000127802 */ /* 0x000fe20000000f00 */
[----:B------:R-:W-:-:S06]  /*1590*/  IMAD.MOV.U32 R19, RZ, RZ, 0x3fd80000 ;  /* 0x3fd80000ff137424 */ /* 0x000fcc00078e00ff */
[----:B------:R-:W-:Y:S02]  /*15a0*/  DMUL R12, R12, R10 ;  /* 0x0000000a0c0c7228 */ /* 0x000fe40000000000 */
[----:B---3--:R-:W-:-:S06]  /*15b0*/  DADD R22, R20, -R24 ;  /* 0x0000000014167229 */ /* 0x008fcc0000000818 */
        /* <DEDUP_REMOVED lines=21> */
[----:B------:R-:W-:Y:S02]  /*1710*/  MOV R25, R17 ;  /* 0x0000001100197202 */ /* 0x000fe40000000f00 */
[----:B------:R-:W-:-:S07]  /*1720*/  MOV R8, 0x1740 ;  /* 0x0000174000087802 */ /* 0x000fce0000000f00 */
[----:B------:R-:W-:Y:S05]  /*1730*/  CALL.REL.NOINC `($__internal_4_$__cuda_sm20_dsqrt_rn_f64_mediumpath_v1) ;  /* 0x0000001000107944 */ /* 0x000fea0003c00000 */
.L_x_66:
        /* <DEDUP_REMOVED lines=15> */
.L_x_65:
[----:B------:R-:W-:-:S05]  /*1830*/  VIADD R8, R0, 0x1 ;  /* 0x0000000100087836 */ /* 0x000fca0000000000 */
[----:B------:R-:W-:-:S04]  /*1840*/  I2FP.F32.U32 R23, R8 ;  /* 0x0000000800177245 */ /* 0x000fc80000201000 */
[----:B------:R-:W0:Y:S08]  /*1850*/  MUFU.RCP R8, R23 ;  /* 0x0000001700087308 */ /* 0x000e300000001000 */
[----:B------:R-:W2:Y:S01]  /*1860*/  FCHK P0, R2, R23 ;  /* 0x0000001702007302 */ /* 0x000ea20000000000 */
[----:B0-----:R-:W-:-:S04]  /*1870*/  FFMA R13, -R23, R8, 1 ;  /* 0x3f800000170d7423 */ /* 0x001fc80000000108 */
[----:B------:R-:W-:-:S04]  /*1880*/  FFMA R8, R8, R13, R8 ;  /* 0x0000000d08087223 */ /* 0x000fc80000000008 */
[----:B------:R-:W-:-:S04]  /*1890*/  FFMA R13, R8, 2, RZ ;  /* 0x40000000080d7823 */ /* 0x000fc800000000ff */
[----:B------:R-:W-:-:S04]  /*18a0*/  FFMA R12, -R23, R13, 2 ;  /* 0x40000000170c7423 */ /* 0x000fc8000000010d */
[----:B------:R-:W-:Y:S01]  /*18b0*/  FFMA R13, R8, R12, R13 ;  /* 0x0000000c080d7223 */ /* 0x000fe2000000000d */
[----:B--2---:R-:W-:Y:S06]  /*18c0*/  @!P0 BRA `(.L_x_67) ;  /* 0x00000000000c8947 */ /* 0x004fec0003800000 */
[----:B------:R-:W-:-:S07]  /*18d0*/  MOV R25, 0x18f0 ;  /* 0x000018f000197802 */ /* 0x000fce0000000f00 */
[----:B-1----:R-:W-:Y:S05]  /*18e0*/  CALL.REL.NOINC `($__internal_5_$__cuda_sm3x_div_rn_noftz_f32_slowpath) ;  /* 0x00000010003c7944 */ /* 0x002fea0003c00000 */
[----:B------:R-:W-:-:S07]  /*18f0*/  MOV R13, R8 ;  /* 0x00000008000d7202 */ /* 0x000fce0000000f00 */
.L_x_67:
[----:B------:R-:W-:-:S04]  /*1900*/  FADD R9, -R6, R9 ;  /* 0x0000000906097221 */ /* 0x000fc80000000100 */
[----:B------:R-:W-:-:S04]  /*1910*/  FFMA R6, R9, R13, R6 ;  /* 0x0000000d09067223 */ /* 0x000fc80000000006 */
[----:B------:R-:W-:-:S07]  /*1920*/  IMAD.MOV.U32 R13, RZ, RZ, R6 ;  /* 0x000000ffff0d7224 */ /* 0x000fce00078e0006 */
.L_x_64:
[----:B------:R-:W0:Y:S01]  /*1930*/  LDC.64 R8, c[0x0][0x3c0] ;  /* 0x0000f000ff087b82 */ /* 0x000e220000000a00 */
[----:B------:R-:W2:Y:S02]  /*1940*/  LDCU UR8, c[0x0][0x3b0] ;  /* 0x00007600ff0877ac */ /* 0x000ea40008000800 */
[----:B--2---:R-:W-:-:S04]  /*1950*/  IMAD R3, R14, UR8, R3 ;  /* 0x000000080e037c24 */ /* 0x004fc8000f8e0203 */
[----:B0-----:R-:W-:Y:S01]  /*1960*/  IMAD.WIDE.U32 R8, R3, 0x4, R8 ;  /* 0x0000000403087825 */ /* 0x001fe200078e0008 */
[----:B------:R-:W-:-:S04]  /*1970*/  MOV R3, R7 ;  /* 0x0000000700037202 */ /* 0x000fc80000000f00 */
[----:B------:R0:W-:Y:S03]  /*1980*/  STG.E desc[UR6][R8.64], R13 ;  /* 0x0000000d08007986 */ /* 0x0001e6000c101906 */
.L_x_63:
[----:B------:R-:W-:-:S13]  /*1990*/  ISETP.GE.U32.AND P0, PT, R7, UR8, PT ;  /* 0x0000000807007c0c */ /* 0x000fda000bf06070 */
[----:B------:R-:W-:Y:S05]  /*19a0*/  @P0 EXIT ;  /* 0x000000000000094d */ /* 0x000fea0003800000 */
[----:B------:R-:W2:Y:S01]  /*19b0*/  LDCU.64 UR4, c[0x0][0x3c0] ;  /* 0x00007800ff0477ac */ /* 0x000ea20008000a00 */
[----:B------:R-:W-:Y:S01]  /*19c0*/  IMAD R7, R14, UR8, R3 ;  /* 0x000000080e077c24 */ /* 0x000fe2000f8e0203 */
[----:B------:R-:W-:Y:S01]  /*19d0*/  IADD3 R30, PT, PT, -R4, R3, RZ ;  /* 0x00000003041e7210 */ /* 0x000fe20007ffe1ff */
[----:B0-----:R-:W-:Y:S01]  /*19e0*/  VIADD R9, R3, 0x1 ;  /* 0x0000000103097836 */ /* 0x001fe20000000000 */
[----:B------:R-:W0:Y:S01]  /*19f0*/  LDCU UR9, c[0x0][0x3b0] ;  /* 0x00007600ff0977ac */ /* 0x000e220008000800 */
[----:B--2---:R-:W-:-:S04]  /*1a00*/  UIADD3 UR4, UP0, UPT, UR4, 0x4, URZ ;  /* 0x0000000404047890 */ /* 0x004fc8000ff1e0ff */
[----:B0-----:R-:W-:-:S12]  /*1a10*/  UIADD3.X UR5, UPT, UPT, URZ, UR5, URZ, UP0, !UPT ;  /* 0x00000005ff057290 */ /* 0x001fd800087fe4ff */
.L_x_76:
[----:B------:R-:W0:Y:S08]  /*1a20*/  LDC.64 R12, c[0x0][0x380] ;  /* 0x0000e000ff0c7b82 */ /* 0x000e300000000a00 */
[----:B-1----:R-:W1:Y:S08]  /*1a30*/  LDC.64 R20, c[0x0][0x388] ;  /* 0x0000e200ff147b82 */ /* 0x002e700000000a00 */
[----:B------:R-:W2:Y:S01]  /*1a40*/  LDC.64 R24, c[0x0][0x390] ;  /* 0x0000e400ff187b82 */ /* 0x000ea20000000a00 */
[----:B0-----:R-:W-:-:S07]  /*1a50*/  IMAD.WIDE R12, R3, 0x4, R12 ;  /* 0x00000004030c7825 */ /* 0x001fce00078e020c */
[----:B------:R-:W0:Y:S01]  /*1a60*/  LDC.64 R22, c[0x0][0x398] ;  /* 0x0000e600ff167b82 */ /* 0x000e220000000a00 */
[----:B------:R-:W3:Y:S01]  /*1a70*/  LDG.E.CONSTANT R31, desc[UR6][R12.64] ;  /* 0x000000060c1f7981 */ /* 0x000ee2000c1e9900 */
[----:B------:R-:W-:Y:S02]  /*1a80*/  IMAD.MOV.U32 R27, RZ, RZ, 0x7fc00000 ;  /* 0x7fc00000ff1b7424 */ /* 0x000fe400078e00ff */
[----:B-1----:R-:W-:-:S04]  /*1a90*/  IMAD.WIDE R14, R3, 0x8, R20 ;  /* 0x00000008030e7825 */ /* 0x002fc800078e0214 */
[----:B--2---:R-:W-:-:S04]  /*1aa0*/  IMAD.WIDE R16, R3, 0x8, R24 ;  /* 0x0000000803107825 */ /* 0x004fc800078e0218 */
[----:B0-----:R-:W-:Y:S01]  /*1ab0*/  IMAD.WIDE R18, R3, 0x4, R22 ;  /* 0x0000000403127825 */ /* 0x001fe200078e0216 */
[----:B---3--:R-:W-:-:S13]  /*1ac0*/  FSETP.NE.AND P0, PT, |R31|, +INF , PT ;  /* 0x7f8000001f00780b */ /* 0x008fda0003f05200 */
[----:B------:R-:W-:Y:S05]  /*1ad0*/  @!P0 BRA `(.L_x_68) ;  /* 0x0000000400208947 */ /* 0x000fea0003800000 */
[----:B------:R-:W-:Y:S01]  /*1ae0*/  VIADDMNMX R33, R30, 0x1, RZ, !PT ;  /* 0x000000011e217846 */ /* 0x000fe200078001ff */
[----:B------:R-:W2:Y:S04]  /*1af0*/  LDG.E.CONSTANT R8, desc[UR6][R18.64+0x4] ;  /* 0x0000040612087981 */ /* 0x000ea8000c1e9900 */
[----:B------:R-:W-:-:S06]  /*1b00*/  IMAD.WIDE.U32 R22, R33, 0x4, R22 ;  /* 0x0000000421167825 */ /* 0x000fcc00078e0016 */
[----:B------:R-:W2:Y:S02]  /*1b10*/  LDG.E.CONSTANT R23, desc[UR6][R22.64] ;  /* 0x0000000616177981 */ /* 0x000ea4000c1e9900 */
[----:B--2---:R-:W-:-:S13]  /*1b20*/  ISETP.NE.AND P0, PT, R8, R23, PT ;  /* 0x000000170800720c */ /* 0x004fda0003f05270 */
[----:B------:R-:W-:Y:S05]  /*1b30*/  @P0 BRA `(.L_x_69) ;  /* 0x0000000000c80947 */ /* 0x000fea0003800000 */
[C---:B------:R-:W-:Y:S01]  /*1b40*/  IMAD.WIDE.U32 R28, R33.reuse, 0x8, R20 ;  /* 0x00000008211c7825 */ /* 0x040fe200078e0014 */
[----:B------:R-:W2:Y:S04]  /*1b50*/  LDG.E.64.CONSTANT R26, desc[UR6][R14.64+0x8] ;  /* 0x000008060e1a7981 */ /* 0x000ea8000c1e9b00 */
[----:B------:R-:W2:Y:S01]  /*1b60*/  LDG.E.64.CONSTANT R20, desc[UR6][R28.64] ;  /* 0x000000061c147981 */ /* 0x000ea2000c1e9b00 */
[----:B------:R-:W-:-:S03]  /*1b70*/  IMAD.WIDE.U32 R24, R33, 0x8, R24 ;  /* 0x0000000821187825 */ /* 0x000fc600078e0018 */
[----:B------:R-:W3:Y:S04]  /*1b80*/  LDG.E.64.CONSTANT R22, desc[UR6][R16.64+0x8] ;  /* 0x0000080610167981 */ /* 0x000ee8000c1e9b00 */
[----:B------:R-:W3:Y:S01]  /*1b90*/  LDG.E.64.CONSTANT R24, desc[UR6][R24.64] ;  /* 0x0000000618187981 */ /* 0x000ee2000c1e9b00 */
[----:B--2---:R-:W-:-:S08]  /*1ba0*/  DADD R20, R26, -R20 ;  /* 0x000000001a147229 */ /* 0x004fd00000000814 */
[----:B------:R-:W-:Y:S02]  /*1bb0*/  DMUL R20, R20, R10 ;  /* 0x0000000a14147228 */ /* 0x000fe40000000000 */
[----:B---3--:R-:W-:Y:S01]  /*1bc0*/  DADD R22, R22, -R24 ;  /* 0x0000000016167229 */ /* 0x008fe20000000818 */
[----:B------:R-:W-:Y:S01]  /*1bd0*/  IMAD.MOV.U32 R24, RZ, RZ, 0x0 ;  /* 0x00000000ff187424 */ /* 0x000fe200078e00ff */
[----:B------:R-:W-:-:S04]  /*1be0*/  MOV R25, 0x3fd80000 ;  /* 0x3fd8000000197802 */ /* 0x000fc80000000f00 */
[----:B------:R-:W-:-:S08]  /*1bf0*/  DMUL R26, R20, R20 ;  /* 0x00000014141a7228 */ /* 0x000fd00000000000 */
[----:B------:R-:W-:-:S08]  /*1c00*/  DFMA R22, R22, R10, -R26 ;  /* 0x0000000a1616722b */ /* 0x000fd0000000081a */
[----:B------:R-:W-:-:S06]  /*1c10*/  DSETP.GEU.AND P0, PT, R22, RZ, PT ;  /* 0x000000ff1600722a */ /* 0x000fcc0003f0e000 */
[----:B------:R-:W-:Y:S02]  /*1c20*/  FSEL R23, R23, RZ, P0 ;  /* 0x000000ff17177208 */ /* 0x000fe40000000000 */
[----:B------:R-:W-:Y:S02]  /*1c30*/  FSEL R22, R22, RZ, P0 ;  /* 0x000000ff16167208 */ /* 0x000fe40000000000 */
[----:B------:R-:W0:Y:S01]  /*1c40*/  MUFU.RSQ64H R33, R23 ;  /* 0x0000001700217308 */ /* 0x000e220000001c00 */
[----:B------:R-:W-:-:S04]  /*1c50*/  IADD3 R32, PT, PT, R23, -0x3500000, RZ ;  /* 0xfcb0000017207810 */ /* 0x000fc80007ffe0ff */
        /* <DEDUP_REMOVED lines=13> */
[----:B------:R-:W-:-:S07]  /*1d30*/  MOV R8, 0x1d50 ;  /* 0x00001d5000087802 */ /* 0x000fce0000000f00 */
[----:B------:R-:W-:Y:S05]  /*1d40*/  CALL.REL.NOINC `($__internal_4_$__cuda_sm20_dsqrt_rn_f64_mediumpath_v1) ;  /* 0x00000008008c7944 */ /* 0x000fea0003c00000 */
[----:B------:R-:W-:Y:S01]  /*1d50*/  MOV R36, R24 ;  /* 0x0000001800247202 */ /* 0x000fe20000000f00 */
[----:B------:R-:W-:-:S07]  /*1d60*/  IMAD.MOV.U32 R37, RZ, RZ, R25 ;  /* 0x000000ffff257224 */ /* 0x000fce00078e0019 */
.L_x_70:
[----:B------:R-:W0:Y:S01]  /*1d70*/  F2F.F64.F32 R22, R31 ;  /* 0x0000001f00167310 */ /* 0x000e220000201800 */
[C-C-:B------:R-:W-:Y:S01]  /*1d80*/  DFMA R24, R36.reuse, 0.25, R20.reuse ;  /* 0x3fd000002418782b */ /* 0x140fe20000000014 */
[----:B------:R-:W-:Y:S01]  /*1d90*/  IADD3 R8, PT, PT, R0, 0x1, RZ ;  /* 0x0000000100087810 */ /* 0x000fe20007ffe0ff */
[----:B------:R-:W-:-:S06]  /*1da0*/  DFMA R26, R36, -0.25, R20 ;  /* 0xbfd00000241a782b */ /* 0x000fcc0000000014 */
[----:B0-----:R-:W-:Y:S02]  /*1db0*/  DSETP.GE.AND P0, PT, R24, R22, PT ;  /* 0x000000161800722a */ /* 0x001fe40003f06000 */
[C-C-:B------:R-:W-:Y:S02]  /*1dc0*/  DFMA R24, R36.reuse, 1.75, R20.reuse ;  /* 0x3ffc00002418782b */ /* 0x140fe40000000014 */
[----:B------:R-:W-:Y:S02]  /*1dd0*/  DFMA R20, R36, -1.75, R20 ;  /* 0xbffc00002414782b */ /* 0x000fe40000000014 */
[----:B------:R-:W-:-:S04]  /*1de0*/  DSETP.LE.AND P1, PT, R26, R22, P0 ;  /* 0x000000161a00722a */ /* 0x000fc80000723000 */
[----:B------:R-:W-:-:S06]  /*1df0*/  DSETP.GEU.AND P0, PT, R24, R22, PT ;  /* 0x000000161800722a */ /* 0x000fcc0003f0e000 */
[----:B------:R-:W-:-:S04]  /*1e00*/  DSETP.GT.OR P0, PT, R20, R22, !P0 ;  /* 0x000000161400722a */ /* 0x000fc80004704400 */
[----:B------:R-:W-:-:S05]  /*1e10*/  @!P1 IMAD.MOV R8, RZ, RZ, R0 ;  /* 0x000000ffff089224 */ /* 0x000fca00078e0200 */
[----:B------:R-:W-:-:S05]  /*1e20*/  IADD3 R0, PT, PT, R8, -0x1, RZ ;  /* 0xffffffff08007810 */ /* 0x000fca0007ffe0ff */
[----:B------:R-:W-:-:S05]  /*1e30*/  @!P0 IMAD.MOV R0, RZ, RZ, R8 ;  /* 0x000000ffff008224 */ /* 0x000fca00078e0208 */
[----:B------:R-:W-:-:S04]  /*1e40*/  VIMNMX R21, PT, PT, R5, R0, !PT ;  /* 0x0000000005157248 */ /* 0x000fc80007fe0100 */
[----:B------:R-:W-:-:S07]  /*1e50*/  VIMNMX R0, PT, PT, R4, R21, PT ;  /* 0x0000001504007248 */ /* 0x000fce0003fe0100 */
.L_x_69:
        /* <DEDUP_REMOVED lines=10> */
[----:B------:R-:W-:-:S07]  /*1f00*/  MOV R25, 0x1f20 ;  /* 0x00001f2000197802 */ /* 0x000fce0000000f00 */
[----:B------:R-:W-:Y:S05]  /*1f10*/  CALL.REL.NOINC `($__internal_5_$__cuda_sm3x_div_rn_noftz_f32_slowpath) ;  /* 0x0000000800b07944 */ /* 0x000fea0003c00000 */
[----:B------:R-:W-:-:S07]  /*1f20*/  IMAD.MOV.U32 R21, RZ, RZ, R8 ;  /* 0x000000ffff157224 */ /* 0x000fce00078e0008 */
.L_x_71:
[----:B------:R-:W-:-:S04]  /*1f30*/  FADD R31, -R6, R31 ;  /* 0x0000001f061f7221 */ /* 0x000fc80000000100 */
[----:B------:R-:W-:-:S05]  /*1f40*/  FFMA R6, R31, R21, R6 ;  /* 0x000000151f067223 */ /* 0x000fca0000000006 */
[----:B------:R-:W-:-:S07]  /*1f50*/  MOV R27, R6 ;  /* 0x00000006001b7202 */ /* 0x000fce0000000f00 */
.L_x_68:
[----:B------:R-:W2:Y:S01]  /*1f60*/  LDG.E.CONSTANT R31, desc[UR6][R12.64+0x4] ;  /* 0x000004060c1f7981 */ /* 0x000ea2000c1e9900 */
[----:B------:R-:W-:Y:S01]  /*1f70*/  MOV R21, UR5 ;  /* 0x0000000500157c02 */ /* 0x000fe20008000f00 */
[----:B------:R-:W-:Y:S02]  /*1f80*/  IMAD.U32 R20, RZ, RZ, UR4 ;  /* 0x00000004ff147e24 */ /* 0x000fe4000f8e00ff */
[----:B------:R-:W-:Y:S02]  /*1f90*/  IMAD.MOV.U32 R23, RZ, RZ, 0x7fc00000 ;  /* 0x7fc00000ff177424 */ /* 0x000fe400078e00ff */
[----:B------:R-:W-:-:S05]  /*1fa0*/  IMAD.WIDE R20, R7, 0x4, R20 ;  /* 0x0000000407147825 */ /* 0x000fca00078e0214 */
[----:B------:R0:W-:Y:S01]  /*1fb0*/  STG.E desc[UR6][R20.64+-0x4], R27 ;  /* 0xfffffc1b14007986 */ /* 0x0001e2000c101906 */
[----:B--2---:R-:W-:-:S13]  /*1fc0*/  FSETP.NE.AND P0, PT, |R31|, +INF , PT ;  /* 0x7f8000001f00780b */ /* 0x004fda0003f05200 */
[----:B0-----:R-:W-:Y:S05]  /*1fd0*/  @!P0 BRA `(.L_x_72) ;  /* 0x00000004002c8947 */ /* 0x001fea0003800000 */
[----:B------:R-:W0:Y:S01]  /*1fe0*/  LDC.64 R12, c[0x0][0x398] ;  /* 0x0000e600ff0c7b82 */ /* 0x000e220000000a00 */
[----:B------:R-:W-:Y:S01]  /*1ff0*/  VIADDMNMX R23, R30, 0x2, RZ, !PT ;  /* 0x000000021e177846 */ /* 0x000fe200078001ff */
[----:B------:R-:W2:Y:S04]  /*2000*/  LDG.E.CONSTANT R18, desc[UR6][R18.64+0x8] ;  /* 0x0000080612127981 */ /* 0x000ea8000c1e9900 */
[----:B0-----:R-:W-:-:S06]  /*2010*/  IMAD.WIDE.U32 R12, R23, 0x4, R12 ;  /* 0x00000004170c7825 */ /* 0x001fcc00078e000c */
[----:B------:R-:W2:Y:S02]  /*2020*/  LDG.E.CONSTANT R13, desc[UR6][R12.64] ;  /* 0x000000060c0d7981 */ /* 0x000ea4000c1e9900 */
[----:B--2---:R-:W-:-:S13]  /*2030*/  ISETP.NE.AND P0, PT, R18, R13, PT ;  /* 0x0000000d1200720c */ /* 0x004fda0003f05270 */
[----:B------:R-:W-:Y:S05]  /*2040*/  @P0 BRA `(.L_x_73) ;  /* 0x0000000000d00947 */ /* 0x000fea0003800000 */
[----:B------:R-:W0:Y:S01]  /*2050*/  LDC.64 R24, c[0x0][0x388] ;  /* 0x0000e200ff187b82 */ /* 0x000e220000000a00 */
[----:B------:R-:W2:Y:S04]  /*2060*/  LDG.E.64.CONSTANT R14, desc[UR6][R14.64+0x10] ;  /* 0x000010060e0e7981 */ /* 0x000ea8000c1e9b00 */
[----:B------:R-:W3:Y:S03]  /*2070*/  LDG.E.64.CONSTANT R16, desc[UR6][R16.64+0x10] ;  /* 0x0000100610107981 */ /* 0x000ee6000c1e9b00 */
[----:B------:R-:W1:Y:S01]  /*2080*/  LDC.64 R18, c[0x0][0x390] ;  /* 0x0000e400ff127b82 */ /* 0x000e620000000a00 */
[----:B0-----:R-:W-:-:S05]  /*2090*/  IMAD.WIDE.U32 R24, R23, 0x8, R24 ;  /* 0x0000000817187825 */ /* 0x001fca00078e0018 */
[----:B------:R-:W2:Y:S01]  /*20a0*/  LDG.E.64.CONSTANT R12, desc[UR6][R24.64] ;  /* 0x00000006180c7981 */ /* 0x000ea2000c1e9b00 */
[----:B-1----:R-:W-:-:S06]  /*20b0*/  IMAD.WIDE.U32 R18, R23, 0x8, R18 ;  /* 0x0000000817127825 */ /* 0x002fcc00078e0012 */
[----:B------:R-:W3:Y:S01]  /*20c0*/  LDG.E.64.CONSTANT R18, desc[UR6][R18.64] ;  /* 0x0000000612127981 */ /* 0x000ee2000c1e9b00 */
[----:B--2---:R-:W-:-:S08]  /*20d0*/  DADD R12, R14, -R12 ;  /* 0x000000000e0c7229 */ /* 0x004fd0000000080c */
[----:B------:R-:W-:Y:S02]  /*20e0*/  DMUL R12, R12, R10 ;  /* 0x0000000a0c0c7228 */ /* 0x000fe40000000000 */
[----:B---3--:R-:W-:-:S06]  /*20f0*/  DADD R22, R16, -R18 ;  /* 0x0000000010167229 */ /* 0x008fcc0000000812 */
[----:B------:R-:W-:-:S08]  /*2100*/  DMUL R26, R12, R12 ;  /* 0x0000000c0c1a7228 */ /* 0x000fd00000000000 */
[----:B------:R-:W-:-:S08]  /*2110*/  DFMA R22, R22, R10, -R26 ;  /* 0x0000000a1616722b */ /* 0x000fd0000000081a */
[----:B------:R-:W-:-:S06]  /*2120*/  DSETP.GEU.AND P0, PT, R22, RZ, PT ;  /* 0x000000ff1600722a */ /* 0x000fcc0003f0e000 */
[----:B------:R-:W-:-:S04]  /*2130*/  FSEL R23, R23, RZ, P0 ;  /* 0x000000ff17177208 */ /* 0x000fc80000000000 */
[----:B------:R-:W0:Y:S01]  /*2140*/  MUFU.RSQ64H R33, R23 ;  /* 0x0000001700217308 */ /* 0x000e220000001c00 */
[----:B------:R-:W-:Y:S02]  /*2150*/  IADD3 R32, PT, PT, R23, -0x3500000, RZ ;  /* 0xfcb0000017207810 */ /* 0x000fe40007ffe0ff */
[----:B------:R-:W-:Y:S01]  /*2160*/  FSEL R22, R22, RZ, P0 ;  /* 0x000000ff16167208 */ /* 0x000fe20000000000 */
[----:B------:R-:W-:Y:S01]  /*2170*/  IMAD.MOV.U32 R16, RZ, RZ, 0x0 ;  /* 0x00000000ff107424 */ /* 0x000fe200078e00ff */
[----:B------:R-:W-:Y:S02]  /*2180*/  MOV R17, 0x3fd80000 ;  /* 0x3fd8000000117802 */ /* 0x000fe40000000f00 */
[----:B0-----:R-:W-:-:S08]  /*2190*/  DMUL R14, R32, R32 ;  /* 0x00000020200e7228 */ /* 0x001fd00000000000 */
[----:B------:R-:W-:-:S08]  /*21a0*/  DFMA R14, -R14, R22, 1 ;  /* 0x3ff000000e0e742b */ /* 0x000fd00000000116 */
[----:B------:R-:W-:Y:S02]  /*21b0*/  DFMA R16, R14, R16, 0.5 ;  /* 0x3fe000000e10742b */ /* 0x000fe40000000010 */
[----:B------:R-:W-:-:S08]  /*21c0*/  DMUL R14, R32, R14 ;  /* 0x0000000e200e7228 */ /* 0x000fd00000000000 */
[----:B------:R-:W-:Y:S01]  /*21d0*/  DFMA R14, R16, R14, R32 ;  /* 0x0000000e100e722b */ /* 0x000fe20000000020 */
[----:B------:R-:W-:-:S07]  /*21e0*/  ISETP.GE.U32.AND P0, PT, R32, 0x7ca00000, PT ;  /* 0x7ca000002000780c */ /* 0x000fce0003f06070 */
        /* <DEDUP_REMOVED lines=11> */
.L_x_74:
        /* <DEDUP_REMOVED lines=15> */
.L_x_73:
        /* <DEDUP_REMOVED lines=13> */
.L_x_75:
[----:B------:R-:W-:-:S04]  /*2460*/  FADD R31, -R6, R31 ;  /* 0x0000001f061f7221 */ /* 0x000fc80000000100 */
[----:B------:R-:W-:-:S05]  /*2470*/  FFMA R6, R31, R13, R6 ;  /* 0x0000000d1f067223 */ /* 0x000fca0000000006 */
[----:B------:R-:W-:-:S07]  /*2480*/  MOV R23, R6 ;  /* 0x0000000600177202 */ /* 0x000fce0000000f00 */
.L_x_72:
[----:B------:R0:W-:Y:S01]  /*2490*/  STG.E desc[UR6][R20.64], R23 ;  /* 0x0000001714007986 */ /* 0x0001e2000c101906 */
[C---:B------:R-:W-:Y:S01]  /*24a0*/  VIADD R8, R9.reuse, 0x1 ;  /* 0x0000000109087836 */ /* 0x040fe20000000000 */
[----:B------:R-:W-:Y:S01]  /*24b0*/  IADD3 R9, PT, PT, R9, 0x2, RZ ;  /* 0x0000000209097810 */ /* 0x000fe20007ffe0ff */
[----:B------:R-:W-:Y:S01]  /*24c0*/  VIADD R3, R3, 0x2 ;  /* 0x0000000203037836 */ /* 0x000fe20000000000 */
[----:B------:R-:W-:Y:S01]  /*24d0*/  IADD3 R30, PT, PT, R30, 0x2, RZ ;  /* 0x000000021e1e7810 */ /* 0x000fe20007ffe0ff */
[----:B------:R-:W-:Y:S01]  /*24e0*/  VIADD R7, R7, 0x2 ;  /* 0x0000000207077836 */ /* 0x000fe20000000000 */
[----:B------:R-:W-:-:S13]  /*24f0*/  ISETP.GE.AND P0, PT, R8, UR9, PT ;  /* 0x0000000908007c0c */ /* 0x000fda000bf06270 */
[----:B0-----:R-:W-:Y:S05]  /*2500*/  @!P0 BRA `(.L_x_76) ;  /* 0xfffffff400448947 */ /* 0x001fea000383ffff */
[----:B------:R-:W-:Y:S05]  /*2510*/  EXIT ;  /* 0x000000000000794d */ /* 0x000fea0003800000 */
        .weak           $__internal_3_$__cuda_sm20_dblrcp_rn_slowpath_v3
        .type           $__internal_3_$__cuda_sm20_dblrcp_rn_slowpath_v3,@function
        .size           $__internal_3_$__cuda_sm20_dblrcp_rn_slowpath_v3,($__internal_4_$__cuda_sm20_dsqrt_rn_f64_mediumpath_v1 - $__internal_3_$__cuda_sm20_dblrcp_rn_slowpath_v3)
$__internal_3_$__cuda_sm20_dblrcp_rn_slowpath_v3:
[----:B------:R-:W-:-:S14]  /*2520*/  DSETP.GTU.AND P0, PT, |R8|, +INF , PT ;  /* 0x7ff000000800742a */ /* 0x000fdc0003f0c200 */
[----:B------:R-:W-:Y:S05]  /*2530*/  @P0 BRA `(.L_x_77) ;  /* 0x00000000007c0947 */ /* 0x000fea0003800000 */
[----:B------:R-:W-:-:S04]  /*2540*/  LOP3.LUT R7, R9, 0x7fffffff, RZ, 0xc0, !PT ;  /* 0x7fffffff09077812 */ /* 0x000fc800078ec0ff */
[----:B------:R-:W-:-:S04]  /*2550*/  IADD3 R10, PT, PT, R7, -0x1, RZ ;  /* 0xffffffff070a7810 */ /* 0x000fc80007ffe0ff */
[----:B------:R-:W-:-:S13]  /*2560*/  ISETP.GE.U32.AND P0, PT, R10, 0x7fefffff, PT ;  /* 0x7fefffff0a00780c */ /* 0x000fda0003f06070 */
[----:B------:R-:W-:Y:S01]  /*2570*/  @P0 LOP3.LUT R11, R9, 0x7ff00000, RZ, 0x3c, !PT ;  /* 0x7ff00000090b0812 */ /* 0x000fe200078e3cff */
[----:B------:R-:W-:Y:S01]  /*2580*/  @P0 IMAD.MOV.U32 R10, RZ, RZ, RZ ;  /* 0x000000ffff0a0224 */ /* 0x000fe200078e00ff */
[----:B------:R-:W-:Y:S06]  /*2590*/  @P0 BRA `(.L_x_78) ;  /* 0x00000000006c0947 */ /* 0x000fec0003800000 */
[----:B------:R-:W-:-:S13]  /*25a0*/  ISETP.GE.U32.AND P0, PT, R7, 0x1000001, PT ;  /* 0x010000010700780c */ /* 0x000fda0003f06070 */
[----:B------:R-:W-:Y:S05]  /*25b0*/  @!P0 BRA `(.L_x_79) ;  /* 0x0000000000348947 */ /* 0x000fea0003800000 */
[----:B------:R-:W-:Y:S01]  /*25c0*/  IADD3 R11, PT, PT, R9, -0x3fe00000, RZ ;  /* 0xc0200000090b7810 */ /* 0x000fe20007ffe0ff */
[----:B------:R-:W-:-:S03]  /*25d0*/  IMAD.MOV.U32 R10, RZ, RZ, R8 ;  /* 0x000000ffff0a7224 */ /* 0x000fc600078e0008 */
        /* <DEDUP_REMOVED lines=11> */
.L_x_79:
[----:B------:R-:W-:Y:S01]  /*2690*/  DMUL R8, R8, 8.11296384146066816958e+31 ;  /* 0x4690000008087828 */ /* 0x000fe20000000000 */
[----:B------:R-:W-:-:S05]  /*26a0*/  MOV R10, R12 ;  /* 0x0000000c000a7202 */ /* 0x000fca0000000f00 */
        /* <DEDUP_REMOVED lines=8> */
.L_x_77:
[----:B------:R-:W-:Y:S01]  /*2730*/  LOP3.LUT R11, R9, 0x80000, RZ, 0xfc, !PT ;  /* 0x00080000090b7812 */ /* 0x000fe200078efcff */
[----:B------:R-:W-:-:S07]  /*2740*/  IMAD.MOV.U32 R10, RZ, RZ, R8 ;  /* 0x000000ffff0a7224 */ /* 0x000fce00078e0008 */
.L_x_78:
[----:B------:R-:W-:Y:S01]  /*2750*/  MOV R8, R0 ;  /* 0x0000000000087202 */ /* 0x000fe20000000f00 */
[----:B------:R-:W-:-:S04]  /*2760*/  IMAD.MOV.U32 R9, RZ, RZ, 0x0 ;  /* 0x00000000ff097424 */ /* 0x000fc800078e00ff */
[----:B------:R-:W-:Y:S05]  /*2770*/  RET.REL.NODEC R8 `(vlma_batch_sma_std_prefix_f32) ;  /* 0xffffffd808207950 */ /* 0x000fea0003c3ffff */
        .weak           $__internal_4_$__cuda_sm20_dsqrt_rn_f64_mediumpath_v1
        .type           $__internal_4_$__cuda_sm20_dsqrt_rn_f64_mediumpath_v1,@function
        .size           $__internal_4_$__cuda_sm20_dsqrt_rn_f64_mediumpath_v1,($__internal_5_$__cuda_sm3x_div_rn_noftz_f32_slowpath - $__internal_4_$__cuda_sm20_dsqrt_rn_f64_mediumpath_v1)
$__internal_4_$__cuda_sm20_dsqrt_rn_f64_mediumpath_v1:
[----:B------:R-:W-:-:S13]  /*2780*/  ISETP.GE.U32.AND P0, PT, R32, -0x3400000, PT ;  /* 0xfcc000002000780c */ /* 0x000fda0003f06070 */
        /* <DEDUP_REMOVED lines=9> */
.L_x_80:
        /* <DEDUP_REMOVED lines=9> */
[----:B------:R-:W-:Y:S01]  /*28b0*/  IMAD.MOV.U32 R26, RZ, RZ, RZ ;  /* 0x000000ffff1a7224 */ /* 0x000fe200078e00ff */
[----:B------:R-:W-:Y:S01]  /*28c0*/  MOV R22, 0x0 ;  /* 0x0000000000167802 */ /* 0x000fe20000000f00 */
[----:B------:R-:W-:-:S03]  /*28d0*/  IMAD.MOV.U32 R23, RZ, RZ, 0x3fd80000 ;  /* 0x3fd80000ff177424 */ /* 0x000fc600078e00ff */
[----:B------:R-:W0:Y:S02]  /*28e0*/  MUFU.RSQ64H R27, R29 ;  /* 0x0000001d001b7308 */ /* 0x000e240000001c00 */
[----:B0-----:R-:W-:-:S08]  /*28f0*/  DMUL R24, R26, R26 ;  /* 0x0000001a1a187228 */ /* 0x001fd00000000000 */
[----:B------:R-:W-:-:S08]  /*2900*/  DFMA R24, R28, -R24, 1 ;  /* 0x3ff000001c18742b */ /* 0x000fd00000000818 */
[----:B------:R-:W-:Y:S02]  /*2910*/  DFMA R22, R24, R22, 0.5 ;  /* 0x3fe000001816742b */ /* 0x000fe40000000016 */
[----:B------:R-:W-:-:S08]  /*2920*/  DMUL R24, R26, R24 ;  /* 0x000000181a187228 */ /* 0x000fd00000000000 */
[----:B------:R-:W-:-:S08]  /*2930*/  DFMA R24, R22, R24, R26 ;  /* 0x000000181618722b */ /* 0x000fd0000000001a */
[----:B------:R-:W-:Y:S02]  /*2940*/  DMUL R22, R28, R24 ;  /* 0x000000181c167228 */ /* 0x000fe40000000000 */
[----:B------:R-:W-:-:S06]  /*2950*/  IADD3 R25, PT, PT, R25, -0x100000, RZ ;  /* 0xfff0000019197810 */ /* 0x000fcc0007ffe0ff */
[----:B------:R-:W-:-:S08]  /*2960*/  DFMA R26, R22, -R22, R28 ;  /* 0x80000016161a722b */ /* 0x000fd0000000001c */
[----:B------:R-:W-:-:S10]  /*2970*/  DFMA R24, R24, R26, R22 ;  /* 0x0000001a1818722b */ /* 0x000fd40000000016 */
[----:B------:R-:W-:Y:S01]  /*2980*/  VIADD R25, R25, 0xfcb00000 ;  /* 0xfcb0000019197836 */ /* 0x000fe20000000000 */
[----:B------:R-:W-:Y:S06]  /*2990*/  BRA `(.L_x_81) ;  /* 0x0000000000047947 */ /* 0x000fec0003800000 */
.L_x_82:
[----:B------:R-:W-:-:S11]  /*29a0*/  DADD R24, R22, R22 ;  /* 0x0000000016187229 */ /* 0x000fd60000000016 */
.L_x_81:
[----:B------:R-:W-:Y:S01]  /*29b0*/  MOV R22, R8 ;  /* 0x0000000800167202 */ /* 0x000fe20000000f00 */
[----:B------:R-:W-:-:S04]  /*29c0*/  IMAD.MOV.U32 R23, RZ, RZ, 0x0 ;  /* 0x00000000ff177424 */ /* 0x000fc800078e00ff */
[----:B------:R-:W-:Y:S05]  /*29d0*/  RET.REL.NODEC R22 `(vlma_batch_sma_std_prefix_f32) ;  /* 0xffffffd416887950 */ /* 0x000fea0003c3ffff */
        .weak           $__internal_5_$__cuda_sm3x_div_rn_noftz_f32_slowpath
        .type           $__internal_5_$__cuda_sm3x_div_rn_noftz_f32_slowpath,@function
        .size           $__internal_5_$__cuda_sm3x_div_rn_noftz_f32_slowpath,(.L_x_97 - $__internal_5_$__cuda_sm3x_div_rn_noftz_f32_slowpath)
$__internal_5_$__cuda_sm3x_div_rn_noftz_f32_slowpath:
[----:B------:R-:W-:Y:S02]  /*29e0*/  SHF.R.U32.HI R24, RZ, 0x17, R23 ;  /* 0x00000017ff187819 */ /* 0x000fe40000011617 */
[----:B------:R-:W-:Y:S02]  /*29f0*/  SHF.R.U32.HI R27, RZ, 0x17, R2 ;  /* 0x00000017ff1b7819 */ /* 0x000fe40000011602 */
[----:B------:R-:W-:Y:S02]  /*2a00*/  LOP3.LUT R24, R24, 0xff, RZ, 0xc0, !PT ;  /* 0x000000ff18187812 */ /* 0x000fe400078ec0ff */
[----:B------:R-:W-:Y:S02]  /*2a10*/  LOP3.LUT R27, R27, 0xff, RZ, 0xc0, !PT ;  /* 0x000000ff1b1b7812 */ /* 0x000fe400078ec0ff */
[----:B------:R-:W-:Y:S02]  /*2a20*/  IADD3 R29, PT, PT, R24, -0x1, RZ ;  /* 0xffffffff181d7810 */ /* 0x000fe40007ffe0ff */
[----:B------:R-:W-:Y:S01]  /*2a30*/  MOV R26, 0x40000000 ;  /* 0x40000000001a7802 */ /* 0x000fe20000000f00 */
[----:B------:R-:W-:Y:S01]  /*2a40*/  VIADD R28, R27, 0xffffffff ;  /* 0xffffffff1b1c7836 */ /* 0x000fe20000000000 */
        /* <DEDUP_REMOVED lines=21> */
[----:B------:R-:W-:Y:S02]  /*2ba0*/  ISETP.GE.AND P0, PT, R28, RZ, PT ;  /* 0x000000ff1c00720c */ /* 0x000fe40003f06270 */
[----:B------:R-:W-:-:S11]  /*2bb0*/  ISETP.GE.AND P1, PT, R29, RZ, PT ;  /* 0x000000ff1d00720c */ /* 0x000fd60003f26270 */
[----:B------:R-:W-:Y:S01]  /*2bc0*/  @P0 IMAD.MOV.U32 R22, RZ, RZ, RZ ;  /* 0x000000ffff160224 */ /* 0x000fe200078e00ff */
[----:B------:R-:W-:Y:S01]  /*2bd0*/  @!P0 MOV R22, 0xffffffc0 ;  /* 0xffffffc000168802 */ /* 0x000fe20000000f00 */
[----:B------:R-:W-:Y:S01]  /*2be0*/  @!P0 FFMA R26, R8, 1.84467440737095516160e+19, RZ ;  /* 0x5f800000081a8823 */ /* 0x000fe200000000ff */
[----:B------:R-:W-:-:S03]  /*2bf0*/  @!P1 FFMA R23, R23, 1.84467440737095516160e+19, RZ ;  /* 0x5f80000017179823 */ /* 0x000fc600000000ff */
[----:B------:R-:W-:-:S07]  /*2c00*/  @!P1 VIADD R22, R22, 0x40 ;  /* 0x0000004016169836 */ /* 0x000fce0000000000 */
.L_x_83:
[----:B------:R-:W-:Y:S01]  /*2c10*/  LEA R8, R24, 0xc0800000, 0x17 ;  /* 0xc080000018087811 */ /* 0x000fe200078eb8ff */
[----:B------:R-:W-:-:S03]  /*2c20*/  VIADD R27, R27, 0xffffff81 ;  /* 0xffffff811b1b7836 */ /* 0x000fc60000000000 */
[----:B------:R-:W-:Y:S01]  /*2c30*/  IADD3 R32, PT, PT, -R8, R23, RZ ;  /* 0x0000001708207210 */ /* 0x000fe20007ffe1ff */
[C---:B------:R-:W-:Y:S01]  /*2c40*/  IMAD R8, R27.reuse, -0x800000, R26 ;  /* 0xff8000001b087824 */ /* 0x040fe200078e021a */
[----:B------:R-:W-:Y:S02]  /*2c50*/  IADD3 R27, PT, PT, R27, 0x7f, -R24 ;  /* 0x0000007f1b1b7810 */ /* 0x000fe40007ffe818 */
[----:B------:R-:W0:Y:S01]  /*2c60*/  MUFU.RCP R28, R32 ;  /* 0x00000020001c7308 */ /* 0x000e220000001000 */
[----:B------:R-:W-:Y:S01]  /*2c70*/  FADD.FTZ R23, -R32, -RZ ;  /* 0x800000ff20177221 */ /* 0x000fe20000010100 */
[----:B------:R-:W-:-:S03]  /*2c80*/  IADD3 R27, PT, PT, R27, R22, RZ ;  /* 0x000000161b1b7210 */ /* 0x000fc60007ffe0ff */
        /* <DEDUP_REMOVED lines=8> */
[----:B------:R-:W-:-:S05]  /*2d10*/  LOP3.LUT R22, R24, 0xff, RZ, 0xc0, !PT ;  /* 0x000000ff18167812 */ /* 0x000fca00078ec0ff */
[----:B------:R-:W-:-:S05]  /*2d20*/  IMAD.IADD R22, R22, 0x1, R27 ;  /* 0x0000000116167824 */ /* 0x000fca00078e021b */
        /* <DEDUP_REMOVED lines=10> */
[CCC-:B------:R-:W-:Y:S01]  /*2dd0*/  FFMA.RZ R24, R29.reuse, R23.reuse, R26.reuse ;  /* 0x000000171d187223 */ /* 0x1c0fe2000000c01a */
[CCC-:B------:R-:W-:Y:S01]  /*2de0*/  FFMA.RP R27, R29.reuse, R23.reuse, R26.reuse ;  /* 0x000000171d1b7223 */ /* 0x1c0fe2000000801a */
[----:B------:R-:W-:Y:S01]  /*2df0*/  FFMA.RM R26, R29, R23, R26 ;  /* 0x000000171d1a7223 */ /* 0x000fe2000000401a */
[C---:B------:R-:W-:Y:S01]  /*2e00*/  VIADD R23, R22.reuse, 0x20 ;  /* 0x0000002016177836 */ /* 0x040fe20000000000 */
[----:B------:R-:W-:Y:S02]  /*2e10*/  ISETP.NE.AND P2, PT, R22, RZ, PT ;  /* 0x000000ff1600720c */ /* 0x000fe40003f45270 */
        /* <DEDUP_REMOVED lines=13> */
[----:B------:R-:W-:-:S05]  /*2ef0*/  LOP3.LUT R22, R22, R27, RZ, 0xc0, !PT ;  /* 0x0000001b16167212 */ /* 0x000fca00078ec0ff */
[----:B------:R-:W-:-:S05]  /*2f00*/  IMAD.IADD R23, R23, 0x1, R22 ;  /* 0x0000000117177824 */ /* 0x000fca00078e0216 */
[----:B------:R-:W-:Y:S01]  /*2f10*/  LOP3.LUT R8, R23, R8, RZ, 0xfc, !PT ;  /* 0x0000000817087212 */ /* 0x000fe200078efcff */
[----:B------:R-:W-:Y:S06]  /*2f20*/  BRA `(.L_x_90) ;  /* 0x0000000000347947 */ /* 0x000fec0003800000 */
.L_x_89:
[----:B------:R-:W-:-:S04]  /*2f30*/  LOP3.LUT R8, R8, 0x80000000, RZ, 0xc0, !PT ;  /* 0x8000000008087812 */ /* 0x000fc800078ec0ff */
[----:B------:R-:W-:Y:S01]  /*2f40*/  LOP3.LUT R8, R8, 0x7f800000, RZ, 0xfc, !PT ;  /* 0x7f80000008087812 */ /* 0x000fe200078efcff */
[----:B------:R-:W-:Y:S06]  /*2f50*/  BRA `(.L_x_90) ;  /* 0x0000000000287947 */ /* 0x000fec0003800000 */
.L_x_88:
[----:B------:R-:W-:Y:S01]  /*2f60*/  LEA R8, R27, R8, 0x17 ;  /* 0x000000081b087211 */ /* 0x000fe200078eb8ff */
[----:B------:R-:W-:Y:S06]  /*2f70*/  BRA `(.L_x_90) ;  /* 0x0000000000207947 */ /* 0x000fec0003800000 */
.L_x_87:
[----:B------:R-:W-:-:S04]  /*2f80*/  LOP3.LUT R8, R23, 0x80000000, R26, 0x48, !PT ;  /* 0x8000000017087812 */ /* 0x000fc800078e481a */
[----:B------:R-:W-:Y:S01]  /*2f90*/  LOP3.LUT R8, R8, 0x7f800000, RZ, 0xfc, !PT ;  /* 0x7f80000008087812 */ /* 0x000fe200078efcff */
[----:B------:R-:W-:Y:S06]  /*2fa0*/  BRA `(.L_x_90) ;  /* 0x0000000000147947 */ /* 0x000fec0003800000 */
.L_x_86:
[----:B------:R-:W-:Y:S01]  /*2fb0*/  LOP3.LUT R8, R23, 0x80000000, R26, 0x48, !PT ;  /* 0x8000000017087812 */ /* 0x000fe200078e481a */
[----:B------:R-:W-:Y:S06]  /*2fc0*/  BRA `(.L_x_90) ;  /* 0x00000000000c7947 */ /* 0x000fec0003800000 */
.L_x_85:
[----:B------:R-:W0:Y:S01]  /*2fd0*/  MUFU.RSQ R8, -QNAN ;  /* 0xffc0000000087908 */ /* 0x000e220000001400 */
[----:B------:R-:W-:Y:S05]  /*2fe0*/  BRA `(.L_x_90) ;  /* 0x0000000000047947 */ /* 0x000fea0003800000 */
.L_x_84:
[----:B------:R-:W-:-:S07]  /*2ff0*/  FADD.FTZ R8, R8, R23 ;  /* 0x0000001708087221 */ /* 0x000fce0000010000 */
.L_x_90:
[----:B------:R-:W-:Y:S02]  /*3000*/  HFMA2 R23, -RZ, RZ, 0, 0 ;  /* 0x00000000ff177431 */ /* 0x000fe400000001ff */
[----:B------:R-:W-:-:S04]  /*3010*/  IMAD.MOV.U32 R22, RZ, RZ, R25 ;  /* 0x000000ffff167224 */ /* 0x000fc800078e0019 */
[----:B0-----:R-:W-:Y:S05]  /*3020*/  RET.REL.NODEC R22 `(vlma_batch_sma_std_prefix_f32) ;  /* 0xffffffcc16f47950 */ /* 0x001fea0003c3ffff */
.L_x_91:
        /* <DEDUP_REMOVED lines=13> */
.L_x_97:


//--------------------- .nv.shared.reserved.0     --------------------------
	.section	.nv.shared.reserved.0,"aw",@nobits
	.weak		__nv_reservedSMEM_offset_0_alias
	.size		__nv_reservedSMEM_offset_0_alias, 0, 64
	.other		__nv_reservedSMEM_offset_0_alias,@"STO_CUDA_RESERVED_SHARED STV_DEFAULT"
__nv_reservedSMEM_offset_0_alias:
	.zero		0
	.zero		64


//--------------------- .nv.constant0.vlma_many_series_one_param_f32 --------------------------
	.section	.nv.constant0.vlma_many_series_one_param_f32,"a",@progbits
	.sectionflags	@""
	.align	4
.nv.constant0.vlma_many_series_one_param_f32:
	.zero		936


//--------------------- .nv.constant0.vlma_batch_sma_std_prefix_f32 --------------------------
	.section	.nv.constant0.vlma_batch_sma_std_prefix_f32,"a",@progbits
	.sectionflags	@""
	.align	4
.nv.constant0.vlma_batch_sma_std_prefix_f32:
	.zero		968


//--------------------- SYMBOLS --------------------------

	.type		.nv.reservedSmem.offset0,@object
	.size		.nv.reservedSmem.offset0,0x4
